	.target	sm_100a

	.elftype	@"ET_EXEC"


//--------------------- .note.nv.tkinfo           --------------------------
	.section	.note.nv.tkinfo,"",@"SHT_NOTE"
	.sectionflags	@"SHF_NOTE_NV_TKINFO"
	.tkinfo
        /*0018*/ 	.word	0x00000002
        /*0030*/ 	.string	""
        /*0030*/ 	.string	"ptxas"
        /*0030*/ 	.string	"Cuda compilation tools, release 13.0, V13.0.88"
        /*0030*/ 	.string	"Build cuda_13.0.r13.0/compiler.36424714_0"
        /*0030*/ 	.string	"-arch sm_100a -m 64 "



//--------------------- .note.nv.cuinfo           --------------------------
	.section	.note.nv.cuinfo,"",@"SHT_NOTE"
	.sectionflags	@"SHF_NOTE_NV_CUINFO"
        /*0018*/ 	.short	0x0002
        /*001a*/ 	.short	0x0064
        /*001c*/ 	.short	0x0082
	.zero		2


//--------------------- .nv.info                  --------------------------
	.section	.nv.info,"",@"SHT_CUDA_INFO"
	.align	4


	//----- nvinfo : EIATTR_REGCOUNT
	.align		4
        /*0000*/ 	.byte	0x04, 0x2f
        /*0002*/ 	.short	(.L_20 - .L_19)
	.align		4
.L_19:
        /*0004*/ 	.word	index@(_ZN7cutlass13device_kernelINS_4gemm6kernel13GemmUniversalIN4cute5tupleIJiiiiEEENS1_10collective13CollectiveMmaINS1_35MainloopSm100TmaUmmaWarpSpecializedILi5ELi2ELi2ENS5_IJNS4_1CILi2EEESB_NSA_ILi1EEEEEEEENS5_IJNSA_ILi256EEESF_NSA_ILi32EEEEEENS_12float_e5m2_tENS5_IJlSC_lEEESI_SJ_NS4_8TiledMMAINS4_8MMA_AtomIJNS4_10MMA_TraitsINS4_25SM100_MMA_F8F6F4_2x1SM_SSEJSI_SI_fSF_SF_NS4_17integral_constantINS4_4UMMA5MajorELSQ_0EEESR_NSO_INSP_7ScaleInELSS_0EEEST_EEEEEENS4_6LayoutINS5_IJSC_SC_SC_EEENS5_IJNSA_ILi0EEESY_SY_EEEEENS5_IJNS4_10UnderscoreES11_S11_EEEEENS4_28SM100_TMA_2SM_LOAD_MULTICASTENS4_14ComposedLayoutINS4_7SwizzleILi1ELi4ELi3EEENS4_18smem_ptr_flag_bitsILi8EEENSW_INS5_IJNSA_ILi8EEESG_EEENS5_IJSG_SC_EEEEEEEvNS4_8identityENS4_18SM100_TMA_2SM_LOADES1E_vS1F_EENS_8epilogue10collective18CollectiveEpilogueINS1I_23Sm100TmaWarpSpecializedILi4ELi2ELi64ELb0ELb0EEEJNS5_IJNSA_ILi128EEESF_SG_EEENS5_IJNSW_IS1N_SC_EENSW_INSA_ILi64EEESC_EEEEESI_SJ_SI_SJ_NS1I_6fusion15FusionCallbacksIS1M_NS1T_17LinearCombinationISI_fSI_fLNS_15FloatRoundStyleE2EEES1O_S1S_JEEENS4_5SM1004TMEM4LOAD26SM100_TMEM_LOAD_32dp32b64xENS4_13SM90_TMA_LOADENS15_INS16_ILi2ELi4ELi3EEES19_NSW_INS5_IJS1A_S1Q_EEENS5_IJS1Q_SC_EEEEEEENS4_39AutoVectorizingCopyWithAssumedAlignmentILi128EEENS4_14SM90_TMA_STOREES28_S2A_S2A_EEEvvEEEEvNT_6ParamsE)
        /*0008*/ 	.word	0x000000cf


	//----- nvinfo : EIATTR_FRAME_SIZE
	.align		4
.L_20:
        /*000c*/ 	.byte	0x04, 0x11
        /*000e*/ 	.short	(.L_22 - .L_21)
	.align		4
.L_21:
        /*0010*/ 	.word	index@($__internal_2_$__cuda_sm10x_tcgen05_guardrail_trap_unallocated_columns_being_dealloced)
        /*0014*/ 	.word	0x00000000


	//----- nvinfo : EIATTR_FRAME_SIZE
	.align		4
.L_22:
        /*0018*/ 	.byte	0x04, 0x11
        /*001a*/ 	.short	(.L_24 - .L_23)
	.align		4
.L_23:
        /*001c*/ 	.word	index@($__internal_1_$__cuda_sm10x_tcgen05_guardrail_trap_phase_invalid_during_alloc)
        /*0020*/ 	.word	0x00000000


	//----- nvinfo : EIATTR_FRAME_SIZE
	.align		4
.L_24:
        /*0024*/ 	.byte	0x04, 0x11
        /*0026*/ 	.short	(.L_26 - .L_25)
	.align		4
.L_25:
        /*0028*/ 	.word	index@($__internal_0_$__cuda_sm10x_tcgen05_guardrail_trap_col_being_dealloced_not_returned_by_alloc)
        /*002c*/ 	.word	0x00000000


	//----- nvinfo : EIATTR_FRAME_SIZE
	.align		4
.L_26:
        /*0030*/ 	.byte	0x04, 0x11
        /*0032*/ 	.short	(.L_28 - .L_27)
	.align		4
.L_27:
        /*0034*/ 	.word	index@(_ZN7cutlass13device_kernelINS_4gemm6kernel13GemmUniversalIN4cute5tupleIJiiiiEEENS1_10collective13CollectiveMmaINS1_35MainloopSm100TmaUmmaWarpSpecializedILi5ELi2ELi2ENS5_IJNS4_1CILi2EEESB_NSA_ILi1EEEEEEEENS5_IJNSA_ILi256EEESF_NSA_ILi32EEEEEENS_12float_e5m2_tENS5_IJlSC_lEEESI_SJ_NS4_8TiledMMAINS4_8MMA_AtomIJNS4_10MMA_TraitsINS4_25SM100_MMA_F8F6F4_2x1SM_SSEJSI_SI_fSF_SF_NS4_17integral_constantINS4_4UMMA5MajorELSQ_0EEESR_NSO_INSP_7ScaleInELSS_0EEEST_EEEEEENS4_6LayoutINS5_IJSC_SC_SC_EEENS5_IJNSA_ILi0EEESY_SY_EEEEENS5_IJNS4_10UnderscoreES11_S11_EEEEENS4_28SM100_TMA_2SM_LOAD_MULTICASTENS4_14ComposedLayoutINS4_7SwizzleILi1ELi4ELi3EEENS4_18smem_ptr_flag_bitsILi8EEENSW_INS5_IJNSA_ILi8EEESG_EEENS5_IJSG_SC_EEEEEEEvNS4_8identityENS4_18SM100_TMA_2SM_LOADES1E_vS1F_EENS_8epilogue10collective18CollectiveEpilogueINS1I_23Sm100TmaWarpSpecializedILi4ELi2ELi64ELb0ELb0EEEJNS5_IJNSA_ILi128EEESF_SG_EEENS5_IJNSW_IS1N_SC_EENSW_INSA_ILi64EEESC_EEEEESI_SJ_SI_SJ_NS1I_6fusion15FusionCallbacksIS1M_NS1T_17LinearCombinationISI_fSI_fLNS_15FloatRoundStyleE2EEES1O_S1S_JEEENS4_5SM1004TMEM4LOAD26SM100_TMEM_LOAD_32dp32b64xENS4_13SM90_TMA_LOADENS15_INS16_ILi2ELi4ELi3EEES19_NSW_INS5_IJS1A_S1Q_EEENS5_IJS1Q_SC_EEEEEEENS4_39AutoVectorizingCopyWithAssumedAlignmentILi128EEENS4_14SM90_TMA_STOREES28_S2A_S2A_EEEvvEEEEvNT_6ParamsE)
        /*0038*/ 	.word	0x00000000


	//----- nvinfo : EIATTR_MIN_STACK_SIZE
	.align		4
.L_28:
        /*003c*/ 	.byte	0x04, 0x12
        /*003e*/ 	.short	(.L_30 - .L_29)
	.align		4
.L_29:
        /*0040*/ 	.word	index@(_ZN7cutlass13device_kernelINS_4gemm6kernel13GemmUniversalIN4cute5tupleIJiiiiEEENS1_10collective13CollectiveMmaINS1_35MainloopSm100TmaUmmaWarpSpecializedILi5ELi2ELi2ENS5_IJNS4_1CILi2EEESB_NSA_ILi1EEEEEEEENS5_IJNSA_ILi256EEESF_NSA_ILi32EEEEEENS_12float_e5m2_tENS5_IJlSC_lEEESI_SJ_NS4_8TiledMMAINS4_8MMA_AtomIJNS4_10MMA_TraitsINS4_25SM100_MMA_F8F6F4_2x1SM_SSEJSI_SI_fSF_SF_NS4_17integral_constantINS4_4UMMA5MajorELSQ_0EEESR_NSO_INSP_7ScaleInELSS_0EEEST_EEEEEENS4_6LayoutINS5_IJSC_SC_SC_EEENS5_IJNSA_ILi0EEESY_SY_EEEEENS5_IJNS4_10UnderscoreES11_S11_EEEEENS4_28SM100_TMA_2SM_LOAD_MULTICASTENS4_14ComposedLayoutINS4_7SwizzleILi1ELi4ELi3EEENS4_18smem_ptr_flag_bitsILi8EEENSW_INS5_IJNSA_ILi8EEESG_EEENS5_IJSG_SC_EEEEEEEvNS4_8identityENS4_18SM100_TMA_2SM_LOADES1E_vS1F_EENS_8epilogue10collective18CollectiveEpilogueINS1I_23Sm100TmaWarpSpecializedILi4ELi2ELi64ELb0ELb0EEEJNS5_IJNSA_ILi128EEESF_SG_EEENS5_IJNSW_IS1N_SC_EENSW_INSA_ILi64EEESC_EEEEESI_SJ_SI_SJ_NS1I_6fusion15FusionCallbacksIS1M_NS1T_17LinearCombinationISI_fSI_fLNS_15FloatRoundStyleE2EEES1O_S1S_JEEENS4_5SM1004TMEM4LOAD26SM100_TMEM_LOAD_32dp32b64xENS4_13SM90_TMA_LOADENS15_INS16_ILi2ELi4ELi3EEES19_NSW_INS5_IJS1A_S1Q_EEENS5_IJS1Q_SC_EEEEEEENS4_39AutoVectorizingCopyWithAssumedAlignmentILi128EEENS4_14SM90_TMA_STOREES28_S2A_S2A_EEEvvEEEEvNT_6ParamsE)
        /*0044*/ 	.word	0x00000000
.L_30:


//--------------------- .nv.compat                --------------------------
	.section	.nv.compat,"",@"SHT_CUDA_COMPAT_INFO"
	.align	4
        /*0000*/ 	.byte	0x02, 0x09, 0x01, 0x00, 0x02, 0x02, 0x02, 0x00, 0x02, 0x05, 0x05, 0x00, 0x03, 0x07, 0x01, 0x01
        /*0010*/ 	.byte	0x02, 0x03, 0x01, 0x00, 0x02, 0x06, 0x01, 0x00, 0x04, 0x0b, 0x08, 0x00, 0x09, 0x00, 0x00, 0x00
        /*0020*/ 	.byte	0x00, 0x00, 0x00, 0x00


//--------------------- .nv.info._ZN7cutlass13device_kernelINS_4gemm6kernel13GemmUniversalIN4cute5tupleIJiiiiEEENS1_10collective13CollectiveMmaINS1_35MainloopSm100TmaUmmaWarpSpecializedILi5ELi2ELi2ENS5_IJNS4_1CILi2EEESB_NSA_ILi1EEEEEEEENS5_IJNSA_ILi256EEESF_NSA_ILi32EEEEEENS_12float_e5m2_tENS5_IJlSC_lEEESI_SJ_NS4_8TiledMMAINS4_8MMA_AtomIJNS4_10MMA_TraitsINS4_25SM100_MMA_F8F6F4_2x1SM_SSEJSI_SI_fSF_SF_NS4_17integral_constantINS4_4UMMA5MajorELSQ_0EEESR_NSO_INSP_7ScaleInELSS_0EEEST_EEEEEENS4_6LayoutINS5_IJSC_SC_SC_EEENS5_IJNSA_ILi0EEESY_SY_EEEEENS5_IJNS4_10UnderscoreES11_S11_EEEEENS4_28SM100_TMA_2SM_LOAD_MULTICASTENS4_14ComposedLayoutINS4_7SwizzleILi1ELi4ELi3EEENS4_18smem_ptr_flag_bitsILi8EEENSW_INS5_IJNSA_ILi8EEESG_EEENS5_IJSG_SC_EEEEEEEvNS4_8identityENS4_18SM100_TMA_2SM_LOADES1E_vS1F_EENS_8epilogue10collective18CollectiveEpilogueINS1I_23Sm100TmaWarpSpecializedILi4ELi2ELi64ELb0ELb0EEEJNS5_IJNSA_ILi128EEESF_SG_EEENS5_IJNSW_IS1N_SC_EENSW_INSA_ILi64EEESC_EEEEESI_SJ_SI_SJ_NS1I_6fusion15FusionCallbacksIS1M_NS1T_17LinearCombinationISI_fSI_fLNS_15FloatRoundStyleE2EEES1O_S1S_JEEENS4_5SM1004TMEM4LOAD26SM100_TMEM_LOAD_32dp32b64xENS4_13SM90_TMA_LOADENS15_INS16_ILi2ELi4ELi3EEES19_NSW_INS5_IJS1A_S1Q_EEENS5_IJS1Q_SC_EEEEEEENS4_39AutoVectorizingCopyWithAssumedAlignmentILi128EEENS4_14SM90_TMA_STOREES28_S2A_S2A_EEEvvEEEEvNT_6ParamsE --------------------------
	.section	.nv.info._ZN7cutlass13device_kernelINS_4gemm6kernel13GemmUniversalIN4cute5tupleIJiiiiEEENS1_10collective13CollectiveMmaINS1_35MainloopSm100TmaUmmaWarpSpecializedILi5ELi2ELi2ENS5_IJNS4_1CILi2EEESB_NSA_ILi1EEEEEEEENS5_IJNSA_ILi256EEESF_NSA_ILi32EEEEEENS_12float_e5m2_tENS5_IJlSC_lEEESI_SJ_NS4_8TiledMMAINS4_8MMA_AtomIJNS4_10MMA_TraitsINS4_25SM100_MMA_F8F6F4_2x1SM_SSEJSI_SI_fSF_SF_NS4_17integral_constantINS4_4UMMA5MajorELSQ_0EEESR_NSO_INSP_7ScaleInELSS_0EEEST_EEEEEENS4_6LayoutINS5_IJSC_SC_SC_EEENS5_IJNSA_ILi0EEESY_SY_EEEEENS5_IJNS4_10UnderscoreES11_S11_EEEEENS4_28SM100_TMA_2SM_LOAD_MULTICASTENS4_14ComposedLayoutINS4_7SwizzleILi1ELi4ELi3EEENS4_18smem_ptr_flag_bitsILi8EEENSW_INS5_IJNSA_ILi8EEESG_EEENS5_IJSG_SC_EEEEEEEvNS4_8identityENS4_18SM100_TMA_2SM_LOADES1E_vS1F_EENS_8epilogue10collective18CollectiveEpilogueINS1I_23Sm100TmaWarpSpecializedILi4ELi2ELi64ELb0ELb0EEEJNS5_IJNSA_ILi128EEESF_SG_EEENS5_IJNSW_IS1N_SC_EENSW_INSA_ILi64EEESC_EEEEESI_SJ_SI_SJ_NS1I_6fusion15FusionCallbacksIS1M_NS1T_17LinearCombinationISI_fSI_fLNS_15FloatRoundStyleE2EEES1O_S1S_JEEENS4_5SM1004TMEM4LOAD26SM100_TMEM_LOAD_32dp32b64xENS4_13SM90_TMA_LOADENS15_INS16_ILi2ELi4ELi3EEES19_NSW_INS5_IJS1A_S1Q_EEENS5_IJS1Q_SC_EEEEEEENS4_39AutoVectorizingCopyWithAssumedAlignmentILi128EEENS4_14SM90_TMA_STOREES28_S2A_S2A_EEEvvEEEEvNT_6ParamsE,"",@"SHT_CUDA_INFO"
	.sectionflags	@""
	.align	4


	//----- nvinfo : EIATTR_CUDA_API_VERSION
	.align		4
        /*0000*/ 	.byte	0x04, 0x37
        /*0002*/ 	.short	(.L_32 - .L_31)
.L_31:
        /*0004*/ 	.word	0x00000082


	//----- nvinfo : EIATTR_KPARAM_INFO
	.align		4
.L_32:
        /*0008*/ 	.byte	0x04, 0x17
        /*000a*/ 	.short	(.L_34 - .L_33)
.L_33:
        /*000c*/ 	.word	0x00000000
        /*0010*/ 	.short	0x0000
        /*0012*/ 	.short	0x0000
        /*0014*/ 	.byte	0x00, 0xf0, 0x01, 0x20


	//----- nvinfo : EIATTR_AT_ENTRY_FRAGMENTS
	.align		4
.L_34:
        /*0018*/ 	.byte	0x04, 0x4f
        /*001a*/ 	.short	(.L_36 - .L_35)


	//   ....[0]....
.L_35:
        /*001c*/ 	.word	0x00000007


	//----- nvinfo : EIATTR_RESERVED_SMEM_USED
	.align		4
.L_36:
        /*0020*/ 	.byte	0x01, 0x41
	.zero		2


	//----- nvinfo : EIATTR_SPARSE_MMA_MASK
	.align		4
        /*0024*/ 	.byte	0x03, 0x50
        /*0026*/ 	.short	0x0000


	//----- nvinfo : EIATTR_TCGEN05_2CTA_USED
	.align		4
        /*0028*/ 	.byte	0x01, 0x52
	.zero		2


	//----- nvinfo : EIATTR_MAXREG_COUNT
	.align		4
        /*002c*/ 	.byte	0x03, 0x1b
        /*002e*/ 	.short	0x00ff


	//----- nvinfo : EIATTR_NUM_BARRIERS
	.align		4
        /*0030*/ 	.byte	0x02, 0x4c
        /*0032*/ 	.byte	0x07
	.zero		1


	//----- nvinfo : EIATTR_EXTERNS
	.align		4
        /*0034*/ 	.byte	0x04, 0x0f
        /*0036*/ 	.short	(.L_38 - .L_37)


	//   ....[0]....
	.align		4
.L_37:
        /*0038*/ 	.word	index@(__assertfail)


	//----- nvinfo : EIATTR_MERCURY_ISA_VERSION
	.align		4
.L_38:
        /*003c*/ 	.byte	0x03, 0x5f
        /*003e*/ 	.short	0x0101


	//----- nvinfo : EIATTR_INT_WARP_WIDE_INSTR_OFFSETS
	.align		4
        /*0040*/ 	.byte	0x04, 0x31
        /*0042*/ 	.short	(.L_40 - .L_39)


	//   ....[0]....
.L_39:
        /*0044*/ 	.word	0x00000d50


	//   ....[1]....
        /*0048*/ 	.word	0x00000df0


	//   ....[2]....
        /*004c*/ 	.word	0x000040e0


	//   ....[3]....
        /*0050*/ 	.word	0x00004100


	//   ....[4]....
        /*0054*/ 	.word	0x00004130


	//   ....[5]....
        /*0058*/ 	.word	0x00004c70


	//   ....[6]....
        /*005c*/ 	.word	0x00004ce0


	//   ....[7]....
        /*0060*/ 	.word	0x00004dc0


	//   ....[8]....
        /*0064*/ 	.word	0x00004e40


	//   ....[9]....
        /*0068*/ 	.word	0x00004f40


	//   ....[10]....
        /*006c*/ 	.word	0x00004fc0


	//   ....[11]....
        /*0070*/ 	.word	0x000050b0


	//   ....[12]....
        /*0074*/ 	.word	0x00005160


	//----- nvinfo : EIATTR_COOP_GROUP_MASK_REGIDS
	.align		4
.L_40:
        /*0078*/ 	.byte	0x04, 0x29
        /*007a*/ 	.short	(.L_42 - .L_41)


	//   ....[0]....
.L_41:
        /*007c*/ 	.word	0xffffffff


	//   ....[1]....
        /*0080*/ 	.word	0xffffffff


	//   ....[2]....
        /*0084*/ 	.word	0xffffffff


	//   ....[3]....
        /*0088*/ 	.word	0xffffffff


	//   ....[4]....
        /*008c*/ 	.word	0xffffffff


	//   ....[5]....
        /*0090*/ 	.word	0xffffffff


	//   ....[6]....
        /*0094*/ 	.word	0xffffffff


	//   ....[7]....
        /*0098*/ 	.word	0xffffffff


	//   ....[8]....
        /*009c*/ 	.word	0xffffffff


	//   ....[9]....
        /*00a0*/ 	.word	0xffffffff


	//   ....[10]....
        /*00a4*/ 	.word	0xffffffff


	//   ....[11]....
        /*00a8*/ 	.word	0xffffffff


	//   ....[12]....
        /*00ac*/ 	.word	0xffffffff


	//   ....[13]....
        /*00b0*/ 	.word	0xffffffff


	//----- nvinfo : EIATTR_COOP_GROUP_INSTR_OFFSETS
	.align		4
.L_42:
        /*00b4*/ 	.byte	0x04, 0x28
        /*00b6*/ 	.short	(.L_44 - .L_43)


	//   ....[0]....
.L_43:
        /*00b8*/ 	.word	0x000000b0


	//   ....[1]....
        /*00bc*/ 	.word	0x00000520


	//   ....[2]....
        /*00c0*/ 	.word	0x00000700


	//   ....[3]....
        /*00c4*/ 	.word	0x00000890


	//   ....[4]....
        /*00c8*/ 	.word	0x00000980


	//   ....[5]....
        /*00cc*/ 	.word	0x00000ae0


	//   ....[6]....
        /*00d0*/ 	.word	0x00000c30


	//   ....[7]....
        /*00d4*/ 	.word	0x00000e70


	//   ....[8]....
        /*00d8*/ 	.word	0x000021e0


	//   ....[9]....
        /*00dc*/ 	.word	0x00003130


	//   ....[10]....
        /*00e0*/ 	.word	0x00003600


	//   ....[11]....
        /*00e4*/ 	.word	0x00003630


	//   ....[12]....
        /*00e8*/ 	.word	0x00003fe0


	//   ....[13]....
        /*00ec*/ 	.word	0x000041f0


	//----- nvinfo : EIATTR_VRC_CTA_INIT_COUNT
	.align		4
.L_44:
        /*00f0*/ 	.byte	0x02, 0x4a
        /*00f2*/ 	.byte	0x80
	.zero		1


	//----- nvinfo : EIATTR_SYSCALL_OFFSETS
	.align		4
        /*00f4*/ 	.byte	0x04, 0x46
        /*00f6*/ 	.short	(.L_46 - .L_45)


	//   ....[0]....
.L_45:
        /*00f8*/ 	.word	0x00005de0


	//   ....[1]....
        /*00fc*/ 	.word	0x00005f20


	//   ....[2]....
        /*0100*/ 	.word	0x000067b0


	//   ....[3]....
        /*0104*/ 	.word	0x00007dd0


	//   ....[4]....
        /*0108*/ 	.word	0x00009380


	//   ....[5]....
        /*010c*/ 	.word	0x0000a950


	//----- nvinfo : EIATTR_MBARRIER_INSTR_OFFSETS
	.align		4
.L_46:
        /*0110*/ 	.byte	0x04, 0x39
        /*0112*/ 	.short	(.L_48 - .L_47)


	//   ....[0]....
.L_47:
        /*0114*/ 	.word	0x00000650
        /*0118*/ 	.word	0x000000ff
        /*011c*/ 	.word	0x00000000
        /*0120*/ 	.short	0x0100
        /*0122*/ 	.byte	0x04
	.zero		1


	//   ....[1]....
        /*0124*/ 	.word	0x00000660
        /*0128*/ 	.word	0x000000ff
        /*012c*/ 	.word	0x00000028
        /*0130*/ 	.short	0x0100
        /*0132*/ 	.byte	0x04
	.zero		1


	//   ....[2]....
        /*0134*/ 	.word	0x00000670
        /*0138*/ 	.word	0x000000ff
        /*013c*/ 	.word	0x00000008
        /*0140*/ 	.short	0x0100
        /*0142*/ 	.byte	0x04
	.zero		1


	//   ....[3]....
        /*0144*/ 	.word	0x00000680
        /*0148*/ 	.word	0x000000ff
        /*014c*/ 	.word	0x00000030
        /*0150*/ 	.short	0x0100
        /*0152*/ 	.byte	0x04
	.zero		1


	//   ....[4]....
        /*0154*/ 	.word	0x00000690
        /*0158*/ 	.word	0x000000ff
        /*015c*/ 	.word	0x00000010
        /*0160*/ 	.short	0x0100
        /*0162*/ 	.byte	0x04
	.zero		1


	//   ....[5]....
        /*0164*/ 	.word	0x000006a0
        /*0168*/ 	.word	0x000000ff
        /*016c*/ 	.word	0x00000038
        /*0170*/ 	.short	0x0100
        /*0172*/ 	.byte	0x04
	.zero		1


	//   ....[6]....
        /*0174*/ 	.word	0x000006b0
        /*0178*/ 	.word	0x000000ff
        /*017c*/ 	.word	0x00000018
        /*0180*/ 	.short	0x0100
        /*0182*/ 	.byte	0x04
	.zero		1


	//   ....[7]....
        /*0184*/ 	.word	0x000006c0
        /*0188*/ 	.word	0x000000ff
        /*018c*/ 	.word	0x00000040
        /*0190*/ 	.short	0x0100
        /*0192*/ 	.byte	0x04
	.zero		1


	//   ....[8]....
        /*0194*/ 	.word	0x000006d0
        /*0198*/ 	.word	0x000000ff
        /*019c*/ 	.word	0x00000020
        /*01a0*/ 	.short	0x0100
        /*01a2*/ 	.byte	0x04
	.zero		1


	//   ....[9]....
        /*01a4*/ 	.word	0x000006e0
        /*01a8*/ 	.word	0x000000ff
        /*01ac*/ 	.word	0x00000048
        /*01b0*/ 	.short	0x0100
        /*01b2*/ 	.byte	0x04
	.zero		1


	//   ....[10]....
        /*01b4*/ 	.word	0x00000800
        /*01b8*/ 	.word	0x000000ff
        /*01bc*/ 	.word	0x00000050
        /*01c0*/ 	.short	0x0100
        /*01c2*/ 	.byte	0x04
	.zero		1


	//   ....[11]....
        /*01c4*/ 	.word	0x00000810
        /*01c8*/ 	.word	0x000000ff
        /*01cc*/ 	.word	0x00000070
        /*01d0*/ 	.short	0x0100
        /*01d2*/ 	.byte	0x04
	.zero		1


	//   ....[12]....
        /*01d4*/ 	.word	0x00000820
        /*01d8*/ 	.word	0x000000ff
        /*01dc*/ 	.word	0x00000058
        /*01e0*/ 	.short	0x0100
        /*01e2*/ 	.byte	0x04
	.zero		1


	//   ....[13]....
        /*01e4*/ 	.word	0x00000830
        /*01e8*/ 	.word	0x000000ff
        /*01ec*/ 	.word	0x00000078
        /*01f0*/ 	.short	0x0100
        /*01f2*/ 	.byte	0x04
	.zero		1


	//   ....[14]....
        /*01f4*/ 	.word	0x00000840
        /*01f8*/ 	.word	0x000000ff
        /*01fc*/ 	.word	0x00000060
        /*0200*/ 	.short	0x0100
        /*0202*/ 	.byte	0x04
	.zero		1


	//   ....[15]....
        /*0204*/ 	.word	0x00000850
        /*0208*/ 	.word	0x000000ff
        /*020c*/ 	.word	0x00000080
        /*0210*/ 	.short	0x0100
        /*0212*/ 	.byte	0x04
	.zero		1


	//   ....[16]....
        /*0214*/ 	.word	0x00000860
        /*0218*/ 	.word	0x000000ff
        /*021c*/ 	.word	0x00000068
        /*0220*/ 	.short	0x0100
        /*0222*/ 	.byte	0x04
	.zero		1


	//   ....[17]....
        /*0224*/ 	.word	0x00000870
        /*0228*/ 	.word	0x000000ff
        /*022c*/ 	.word	0x00000088
        /*0230*/ 	.short	0x0100
        /*0232*/ 	.byte	0x04
	.zero		1


	//   ....[18]....
        /*0234*/ 	.word	0x00000950
        /*0238*/ 	.word	0x000000ff
        /*023c*/ 	.word	0x00000090
        /*0240*/ 	.short	0x0100
        /*0242*/ 	.byte	0x06
	.zero		1


	//   ....[19]....
        /*0244*/ 	.word	0x00000960
        /*0248*/ 	.word	0x000000ff
        /*024c*/ 	.word	0x00000098
        /*0250*/ 	.short	0x0100
        /*0252*/ 	.byte	0x06
	.zero		1


	//   ....[20]....
        /*0254*/ 	.word	0x00000a90
        /*0258*/ 	.word	0x000000ff
        /*025c*/ 	.word	0x000000a0
        /*0260*/ 	.short	0x0100
        /*0262*/ 	.byte	0x06
	.zero		1


	//   ....[21]....
        /*0264*/ 	.word	0x00000aa0
        /*0268*/ 	.word	0x000000ff
        /*026c*/ 	.word	0x000000b0
        /*0270*/ 	.short	0x0100
        /*0272*/ 	.byte	0x06
	.zero		1


	//   ....[22]....
        /*0274*/ 	.word	0x00000ab0
        /*0278*/ 	.word	0x000000ff
        /*027c*/ 	.word	0x000000a8
        /*0280*/ 	.short	0x0100
        /*0282*/ 	.byte	0x06
	.zero		1


	//   ....[23]....
        /*0284*/ 	.word	0x00000ac0
        /*0288*/ 	.word	0x000000ff
        /*028c*/ 	.word	0x000000b8
        /*0290*/ 	.short	0x0100
        /*0292*/ 	.byte	0x06
	.zero		1


	//   ....[24]....
        /*0294*/ 	.word	0x00000be0
        /*0298*/ 	.word	0x000000ff
        /*029c*/ 	.word	0x000000c0
        /*02a0*/ 	.short	0x0100
        /*02a2*/ 	.byte	0x04
	.zero		1


	//   ....[25]....
        /*02a4*/ 	.word	0x00000bf0
        /*02a8*/ 	.word	0x000000ff
        /*02ac*/ 	.word	0x000000d0
        /*02b0*/ 	.short	0x0100
        /*02b2*/ 	.byte	0x04
	.zero		1


	//   ....[26]....
        /*02b4*/ 	.word	0x00000c00
        /*02b8*/ 	.word	0x000000ff
        /*02bc*/ 	.word	0x000000c8
        /*02c0*/ 	.short	0x0100
        /*02c2*/ 	.byte	0x04
	.zero		1


	//   ....[27]....
        /*02c4*/ 	.word	0x00000c10
        /*02c8*/ 	.word	0x000000ff
        /*02cc*/ 	.word	0x000000d8
        /*02d0*/ 	.short	0x0100
        /*02d2*/ 	.byte	0x04
	.zero		1


	//   ....[28]....
        /*02d4*/ 	.word	0x00000d00
        /*02d8*/ 	.word	0x000000ff
        /*02dc*/ 	.word	0x000000e0
        /*02e0*/ 	.short	0x0100
        /*02e2*/ 	.byte	0x04
	.zero		1


	//   ....[29]....
        /*02e4*/ 	.word	0x00000d10
        /*02e8*/ 	.word	0x000000ff
        /*02ec*/ 	.word	0x000000f0
        /*02f0*/ 	.short	0x0100
        /*02f2*/ 	.byte	0x04
	.zero		1


	//   ....[30]....
        /*02f4*/ 	.word	0x00000d20
        /*02f8*/ 	.word	0x000000ff
        /*02fc*/ 	.word	0x000000e8
        /*0300*/ 	.short	0x0100
        /*0302*/ 	.byte	0x04
	.zero		1


	//   ....[31]....
        /*0304*/ 	.word	0x00000d30
        /*0308*/ 	.word	0x000000ff
        /*030c*/ 	.word	0x000000f8
        /*0310*/ 	.short	0x0100
        /*0312*/ 	.byte	0x04
	.zero		1


	//   ....[32]....
        /*0314*/ 	.word	0x00000e30
        /*0318*/ 	.word	0x000000ff
        /*031c*/ 	.word	0x00000100
        /*0320*/ 	.short	0x0100
        /*0322*/ 	.byte	0x06
	.zero		1


	//   ....[33]....
        /*0324*/ 	.word	0x00001a00
        /*0328*/ 	.word	0x00000003
        /*032c*/ 	.word	0x000000f0
        /*0330*/ 	.short	0x010a
        /*0332*/ 	.byte	0xff
	.zero		1


	//   ....[34]....
        /*0334*/ 	.word	0x00001a30
        /*0338*/ 	.word	0x00000003
        /*033c*/ 	.word	0x000000e0
        /*0340*/ 	.short	0x0101
        /*0342*/ 	.byte	0xff
	.zero		1


	//   ....[35]....
        /*0344*/ 	.word	0x00001af0
        /*0348*/ 	.word	0x000000ff
        /*034c*/ 	.word	0x00000028
        /*0350*/ 	.short	0x010a
        /*0352*/ 	.byte	0x04
	.zero		1


	//   ....[36]....
        /*0354*/ 	.word	0x00001bc0
        /*0358*/ 	.word	0x000000ff
        /*035c*/ 	.word	0x00000028
        /*0360*/ 	.short	0x010a
        /*0362*/ 	.byte	0x21
	.zero		1


	//   ....[37]....
        /*0364*/ 	.word	0x00001d70
        /*0368*/ 	.word	0x000000ff
        /*036c*/ 	.word	0x00000028
        /*0370*/ 	.short	0x010a
        /*0372*/ 	.byte	0x05
	.zero		1


	//   ....[38]....
        /*0374*/ 	.word	0x00001e80
        /*0378*/ 	.word	0x000000ff
        /*037c*/ 	.word	0x00000098
        /*0380*/ 	.short	0x0101
        /*0382*/ 	.byte	0x06
	.zero		1


	//   ....[39]....
        /*0384*/ 	.word	0x00001ea0
        /*0388*/ 	.word	0x000000ff
        /*038c*/ 	.word	0x00000028
        /*0390*/ 	.short	0x010a
        /*0392*/ 	.byte	0x04
	.zero		1


	//   ....[40]....
        /*0394*/ 	.word	0x00001f20
        /*0398*/ 	.word	0x000000ff
        /*039c*/ 	.word	0x00000028
        /*03a0*/ 	.short	0x010a
        /*03a2*/ 	.byte	0x11
	.zero		1


	//   ....[41]....
        /*03a4*/ 	.word	0x000020b0
        /*03a8*/ 	.word	0x000000ff
        /*03ac*/ 	.word	0x00000028
        /*03b0*/ 	.short	0x010a
        /*03b2*/ 	.byte	0x05
	.zero		1


	//   ....[42]....
        /*03b4*/ 	.word	0x00002210
        /*03b8*/ 	.word	0x00000003
        /*03bc*/ 	.word	0x000000a0
        /*03c0*/ 	.short	0x010a
        /*03c2*/ 	.byte	0xff
	.zero		1


	//   ....[43]....
        /*03c4*/ 	.word	0x00002360
        /*03c8*/ 	.word	0x00000000
        /*03cc*/ 	.word	0x00000000
        /*03d0*/ 	.short	0x0101
        /*03d2*/ 	.byte	0xff
	.zero		1


	//   ....[44]....
        /*03d4*/ 	.word	0x00002920
        /*03d8*/ 	.word	0x000000ff
        /*03dc*/ 	.word	0x00000000
        /*03e0*/ 	.short	0x010a
        /*03e2*/ 	.byte	0x04
	.zero		1


	//   ....[45]....
        /*03e4*/ 	.word	0x000029b0
        /*03e8*/ 	.word	0x000000ff
        /*03ec*/ 	.word	0x00000000
        /*03f0*/ 	.short	0x010a
        /*03f2*/ 	.byte	0x05
	.zero		1


	//   ....[46]....
        /*03f4*/ 	.word	0x00002a40
        /*03f8*/ 	.word	0x000000ff
        /*03fc*/ 	.word	0x00000000
        /*0400*/ 	.short	0x010a
        /*0402*/ 	.byte	0x05
	.zero		1


	//   ....[47]....
        /*0404*/ 	.word	0x00002ad0
        /*0408*/ 	.word	0x000000ff
        /*040c*/ 	.word	0x00000000
        /*0410*/ 	.short	0x010a
        /*0412*/ 	.byte	0x05
	.zero		1


	//   ....[48]....
        /*0414*/ 	.word	0x00002b70
        /*0418*/ 	.word	0x00000000
        /*041c*/ 	.word	0x00000000
        /*0420*/ 	.short	0x010a
        /*0422*/ 	.byte	0xff
	.zero		1


	//   ....[49]....
        /*0424*/ 	.word	0x00002c90
        /*0428*/ 	.word	0x00000000
        /*042c*/ 	.word	0x000000e0
        /*0430*/ 	.short	0x010a
        /*0432*/ 	.byte	0xff
	.zero		1


	//   ....[50]....
        /*0434*/ 	.word	0x00002d00
        /*0438*/ 	.word	0x00000004
        /*043c*/ 	.word	0x00000000
        /*0440*/ 	.short	0x0101
        /*0442*/ 	.byte	0xff
	.zero		1


	//   ....[51]....
        /*0444*/ 	.word	0x00002d20
        /*0448*/ 	.word	0x000000ff
        /*044c*/ 	.word	0x000000b0
        /*0450*/ 	.short	0x010a
        /*0452*/ 	.byte	0x04
	.zero		1


	//   ....[52]....
        /*0454*/ 	.word	0x00002e40
        /*0458*/ 	.word	0x00000000
        /*045c*/ 	.word	0x000000a0
        /*0460*/ 	.short	0x010a
        /*0462*/ 	.byte	0xff
	.zero		1


	//   ....[53]....
        /*0464*/ 	.word	0x00002f40
        /*0468*/ 	.word	0x00000000
        /*046c*/ 	.word	0x00000000
        /*0470*/ 	.short	0x0101
        /*0472*/ 	.byte	0xff
	.zero		1


	//   ....[54]....
        /*0474*/ 	.word	0x00002fd0
        /*0478*/ 	.word	0x000000ff
        /*047c*/ 	.word	0x000000b0
        /*0480*/ 	.short	0x0106
        /*0482*/ 	.byte	0x04
	.zero		1


	//   ....[55]....
        /*0484*/ 	.word	0x00002ff0
        /*0488*/ 	.word	0x000000ff
        /*048c*/ 	.word	0x000000b0
        /*0490*/ 	.short	0x010a
        /*0492*/ 	.byte	0x04
	.zero		1


	//   ....[56]....
        /*0494*/ 	.word	0x00003080
        /*0498*/ 	.word	0x000000ff
        /*049c*/ 	.word	0x000000b0
        /*04a0*/ 	.short	0x0106
        /*04a2*/ 	.byte	0x07
	.zero		1


	//   ....[57]....
        /*04a4*/ 	.word	0x000030c0
        /*04a8*/ 	.word	0x00000000
        /*04ac*/ 	.word	0x000000b0
        /*04b0*/ 	.short	0x010a
        /*04b2*/ 	.byte	0xff
	.zero		1


	//   ....[58]....
        /*04b4*/ 	.word	0x00003300
        /*04b8*/ 	.word	0x000000ff
        /*04bc*/ 	.word	0x00000008
        /*04c0*/ 	.short	0x010a
        /*04c2*/ 	.byte	0x05
	.zero		1


	//   ....[59]....
        /*04c4*/ 	.word	0x00003320
        /*04c8*/ 	.word	0x000000ff
        /*04cc*/ 	.word	0x00000008
        /*04d0*/ 	.short	0x010a
        /*04d2*/ 	.byte	0x05
	.zero		1


	//   ....[60]....
        /*04d4*/ 	.word	0x000034b0
        /*04d8*/ 	.word	0x000000ff
        /*04dc*/ 	.word	0x00000008
        /*04e0*/ 	.short	0x010a
        /*04e2*/ 	.byte	0x05
	.zero		1


	//   ....[61]....
        /*04e4*/ 	.word	0x000034d0
        /*04e8*/ 	.word	0x000000ff
        /*04ec*/ 	.word	0x00000008
        /*04f0*/ 	.short	0x010a
        /*04f2*/ 	.byte	0x05
	.zero		1


	//   ....[62]....
        /*04f4*/ 	.word	0x00003590
        /*04f8*/ 	.word	0x000000ff
        /*04fc*/ 	.word	0x00000000
        /*0500*/ 	.short	0x0101
        /*0502*/ 	.byte	0x04
	.zero		1


	//   ....[63]....
        /*0504*/ 	.word	0x00003870
        /*0508*/ 	.word	0x00000000
        /*050c*/ 	.word	0x000000a0
        /*0510*/ 	.short	0x010a
        /*0512*/ 	.byte	0xff
	.zero		1


	//   ....[64]....
        /*0514*/ 	.word	0x00003930
        /*0518*/ 	.word	0x00000000
        /*051c*/ 	.word	0x00000000
        /*0520*/ 	.short	0x0101
        /*0522*/ 	.byte	0xff
	.zero		1


	//   ....[65]....
        /*0524*/ 	.word	0x000039e0
        /*0528*/ 	.word	0x000000ff
        /*052c*/ 	.word	0x00000000
        /*0530*/ 	.short	0x010a
        /*0532*/ 	.byte	0x04
	.zero		1


	//   ....[66]....
        /*0534*/ 	.word	0x000039f0
        /*0538*/ 	.word	0x000000ff
        /*053c*/ 	.word	0x000000d0
        /*0540*/ 	.short	0x010a
        /*0542*/ 	.byte	0x13
	.zero		1


	//   ....[67]....
        /*0544*/ 	.word	0x00003ab0
        /*0548*/ 	.word	0x000000ff
        /*054c*/ 	.word	0x00000000
        /*0550*/ 	.short	0x010a
        /*0552*/ 	.byte	0x06
	.zero		1


	//   ....[68]....
        /*0554*/ 	.word	0x00003bd0
        /*0558*/ 	.word	0x000000ff
        /*055c*/ 	.word	0x00000000
        /*0560*/ 	.short	0x010a
        /*0562*/ 	.byte	0x04
	.zero		1


	//   ....[69]....
        /*0564*/ 	.word	0x00003df0
        /*0568*/ 	.word	0x000000ff
        /*056c*/ 	.word	0x00000000
        /*0570*/ 	.short	0x010a
        /*0572*/ 	.byte	0x04
	.zero		1


	//   ....[70]....
        /*0574*/ 	.word	0x00003e90
        /*0578*/ 	.word	0x00000000
        /*057c*/ 	.word	0x00000000
        /*0580*/ 	.short	0x010a
        /*0582*/ 	.byte	0xff
	.zero		1


	//   ....[71]....
        /*0584*/ 	.word	0x00003ed0
        /*0588*/ 	.word	0x00000000
        /*058c*/ 	.word	0x00000000
        /*0590*/ 	.short	0x010a
        /*0592*/ 	.byte	0xff
	.zero		1


	//   ....[72]....
        /*0594*/ 	.word	0x00003f40
        /*0598*/ 	.word	0x000000ff
        /*059c*/ 	.word	0x00000000
        /*05a0*/ 	.short	0x0101
        /*05a2*/ 	.byte	0x04
	.zero		1


	//   ....[73]....
        /*05a4*/ 	.word	0x00003f80
        /*05a8*/ 	.word	0x000000ff
        /*05ac*/ 	.word	0x00000100
        /*05b0*/ 	.short	0x010a
        /*05b2*/ 	.byte	0x0d
	.zero		1


	//   ....[74]....
        /*05b4*/ 	.word	0x00003fd0
        /*05b8*/ 	.word	0x000000ff
        /*05bc*/ 	.word	0x00000000
        /*05c0*/ 	.short	0x0101
        /*05c2*/ 	.byte	0x04
	.zero		1


	//   ....[75]....
        /*05c4*/ 	.word	0x00004470
        /*05c8*/ 	.word	0x0000000c
        /*05cc*/ 	.word	0x000000a0
        /*05d0*/ 	.short	0x010a
        /*05d2*/ 	.byte	0xff
	.zero		1


	//   ....[76]....
        /*05d4*/ 	.word	0x000045e0
        /*05d8*/ 	.word	0x00000000
        /*05dc*/ 	.word	0x00000000
        /*05e0*/ 	.short	0x0101
        /*05e2*/ 	.byte	0xff
	.zero		1


	//   ....[77]....
        /*05e4*/ 	.word	0x00004a70
        /*05e8*/ 	.word	0x000000ff
        /*05ec*/ 	.word	0x00000098
        /*05f0*/ 	.short	0x010a
        /*05f2*/ 	.byte	0x15
	.zero		1


	//   ....[78]....
        /*05f4*/ 	.word	0x00004bf0
        /*05f8*/ 	.word	0x000000ff
        /*05fc*/ 	.word	0x00000070
        /*0600*/ 	.short	0x010a
        /*0602*/ 	.byte	0x15
	.zero		1


	//   ....[79]....
        /*0604*/ 	.word	0x00004d70
        /*0608*/ 	.word	0x000000ff
        /*060c*/ 	.word	0x00000050
        /*0610*/ 	.short	0x010b
        /*0612*/ 	.byte	0x15
	.zero		1


	//   ....[80]....
        /*0614*/ 	.word	0x00004d80
        /*0618*/ 	.word	0x000000ff
        /*061c*/ 	.word	0x00000000
        /*0620*/ 	.short	0x0101
        /*0622*/ 	.byte	0x06
	.zero		1


	//   ....[81]....
        /*0624*/ 	.word	0x00004d90
        /*0628*/ 	.word	0x000000ff
        /*062c*/ 	.word	0x00000078
        /*0630*/ 	.short	0x010a
        /*0632*/ 	.byte	0x15
	.zero		1


	//   ....[82]....
        /*0634*/ 	.word	0x00004ef0
        /*0638*/ 	.word	0x000000ff
        /*063c*/ 	.word	0x00000058
        /*0640*/ 	.short	0x010b
        /*0642*/ 	.byte	0x15
	.zero		1


	//   ....[83]....
        /*0644*/ 	.word	0x00004f00
        /*0648*/ 	.word	0x000000ff
        /*064c*/ 	.word	0x00000000
        /*0650*/ 	.short	0x0101
        /*0652*/ 	.byte	0x06
	.zero		1


	//   ....[84]....
        /*0654*/ 	.word	0x00004f10
        /*0658*/ 	.word	0x000000ff
        /*065c*/ 	.word	0x00000080
        /*0660*/ 	.short	0x010a
        /*0662*/ 	.byte	0x15
	.zero		1


	//   ....[85]....
        /*0664*/ 	.word	0x00005060
        /*0668*/ 	.word	0x000000ff
        /*066c*/ 	.word	0x00000060
        /*0670*/ 	.short	0x010b
        /*0672*/ 	.byte	0x15
	.zero		1


	//   ....[86]....
        /*0674*/ 	.word	0x00005070
        /*0678*/ 	.word	0x000000ff
        /*067c*/ 	.word	0x00000000
        /*0680*/ 	.short	0x0101
        /*0682*/ 	.byte	0x06
	.zero		1


	//   ....[87]....
        /*0684*/ 	.word	0x00005080
        /*0688*/ 	.word	0x000000ff
        /*068c*/ 	.word	0x00000088
        /*0690*/ 	.short	0x010a
        /*0692*/ 	.byte	0x15
	.zero		1


	//   ....[88]....
        /*0694*/ 	.word	0x00005280
        /*0698*/ 	.word	0x000000ff
        /*069c*/ 	.word	0x00000068
        /*06a0*/ 	.short	0x010b
        /*06a2*/ 	.byte	0x15
	.zero		1


	//   ....[89]....
        /*06a4*/ 	.word	0x00005290
        /*06a8*/ 	.word	0x000000ff
        /*06ac*/ 	.word	0x00000000
        /*06b0*/ 	.short	0x0101
        /*06b2*/ 	.byte	0x25
	.zero		1


	//   ....[90]....
        /*06b4*/ 	.word	0x000052c0
        /*06b8*/ 	.word	0x000000ff
        /*06bc*/ 	.word	0x00000070
        /*06c0*/ 	.short	0x010a
        /*06c2*/ 	.byte	0x15
	.zero		1


	//   ....[91]....
        /*06c4*/ 	.word	0x000052e0
        /*06c8*/ 	.word	0x000000ff
        /*06cc*/ 	.word	0x00000078
        /*06d0*/ 	.short	0x010a
        /*06d2*/ 	.byte	0x15
	.zero		1


	//   ....[92]....
        /*06d4*/ 	.word	0x00005300
        /*06d8*/ 	.word	0x000000ff
        /*06dc*/ 	.word	0x00000080
        /*06e0*/ 	.short	0x010a
        /*06e2*/ 	.byte	0x15
	.zero		1


	//   ....[93]....
        /*06e4*/ 	.word	0x00005340
        /*06e8*/ 	.word	0x00000000
        /*06ec*/ 	.word	0x00000088
        /*06f0*/ 	.short	0x010a
        /*06f2*/ 	.byte	0xff
	.zero		1


	//   ....[94]....
        /*06f4*/ 	.word	0x00005670
        /*06f8*/ 	.word	0x00000003
        /*06fc*/ 	.word	0x000000a0
        /*0700*/ 	.short	0x010a
        /*0702*/ 	.byte	0xff
	.zero		1


	//   ....[95]....
        /*0704*/ 	.word	0x000057f0
        /*0708*/ 	.word	0x00000000
        /*070c*/ 	.word	0x00000000
        /*0710*/ 	.short	0x0101
        /*0712*/ 	.byte	0xff
	.zero		1


	//   ....[96]....
        /*0714*/ 	.word	0x00006350
        /*0718*/ 	.word	0x00000003
        /*071c*/ 	.word	0x00000050
        /*0720*/ 	.short	0x010a
        /*0722*/ 	.byte	0xff
	.zero		1


	//   ....[97]....
        /*0724*/ 	.word	0x00006390
        /*0728*/ 	.word	0x000000a3
        /*072c*/ 	.word	0x000000c0
        /*0730*/ 	.short	0x010a
        /*0732*/ 	.byte	0xff
	.zero		1


	//   ....[98]....
        /*0734*/ 	.word	0x000064c0
        /*0738*/ 	.word	0x00000003
        /*073c*/ 	.word	0x00000050
        /*0740*/ 	.short	0x010a
        /*0742*/ 	.byte	0xff
	.zero		1


	//   ....[99]....
        /*0744*/ 	.word	0x00006600
        /*0748*/ 	.word	0x00000000
        /*074c*/ 	.word	0x00000000
        /*0750*/ 	.short	0x0101
        /*0752*/ 	.byte	0xff
	.zero		1


	//   ....[100]....
        /*0754*/ 	.word	0x00006680
        /*0758*/ 	.word	0x000000a3
        /*075c*/ 	.word	0x000000c0
        /*0760*/ 	.short	0x010a
        /*0762*/ 	.byte	0xff
	.zero		1


	//   ....[101]....
        /*0764*/ 	.word	0x00007a30
        /*0768*/ 	.word	0x000000bf
        /*076c*/ 	.word	0x00000050
        /*0770*/ 	.short	0x010a
        /*0772*/ 	.byte	0xff
	.zero		1


	//   ....[102]....
        /*0774*/ 	.word	0x00007b00
        /*0778*/ 	.word	0x000000bf
        /*077c*/ 	.word	0x00000050
        /*0780*/ 	.short	0x010a
        /*0782*/ 	.byte	0xff
	.zero		1


	//   ....[103]....
        /*0784*/ 	.word	0x00007c40
        /*0788*/ 	.word	0x00000000
        /*078c*/ 	.word	0x00000000
        /*0790*/ 	.short	0x0101
        /*0792*/ 	.byte	0xff
	.zero		1


	//   ....[104]....
        /*0794*/ 	.word	0x00008fe0
        /*0798*/ 	.word	0x00000000
        /*079c*/ 	.word	0x00000050
        /*07a0*/ 	.short	0x010a
        /*07a2*/ 	.byte	0xff
	.zero		1


	//   ....[105]....
        /*07a4*/ 	.word	0x000090b0
        /*07a8*/ 	.word	0x00000000
        /*07ac*/ 	.word	0x00000050
        /*07b0*/ 	.short	0x010a
        /*07b2*/ 	.byte	0xff
	.zero		1


	//   ....[106]....
        /*07b4*/ 	.word	0x000091f0
        /*07b8*/ 	.word	0x00000000
        /*07bc*/ 	.word	0x00000000
        /*07c0*/ 	.short	0x0101
        /*07c2*/ 	.byte	0xff
	.zero		1


	//   ....[107]....
        /*07c4*/ 	.word	0x0000a5c0
        /*07c8*/ 	.word	0x00000000
        /*07cc*/ 	.word	0x00000050
        /*07d0*/ 	.short	0x010a
        /*07d2*/ 	.byte	0xff
	.zero		1


	//   ....[108]....
        /*07d4*/ 	.word	0x0000a690
        /*07d8*/ 	.word	0x00000000
        /*07dc*/ 	.word	0x00000050
        /*07e0*/ 	.short	0x010a
        /*07e2*/ 	.byte	0xff
	.zero		1


	//   ....[109]....
        /*07e4*/ 	.word	0x0000a7d0
        /*07e8*/ 	.word	0x00000000
        /*07ec*/ 	.word	0x00000000
        /*07f0*/ 	.short	0x0101
        /*07f2*/ 	.byte	0xff
	.zero		1


	//   ....[110]....
        /*07f4*/ 	.word	0x0000ac00
        /*07f8*/ 	.word	0x000000a3
        /*07fc*/ 	.word	0x00000000
        /*0800*/ 	.short	0x0101
        /*0802*/ 	.byte	0xff
	.zero		1


	//   ....[111]....
        /*0804*/ 	.word	0x0000bc70
        /*0808*/ 	.word	0x00000003
        /*080c*/ 	.word	0x000000f0
        /*0810*/ 	.short	0x010a
        /*0812*/ 	.byte	0xff
	.zero		1


	//   ....[112]....
        /*0814*/ 	.word	0x0000bcd0
        /*0818*/ 	.word	0x00000000
        /*081c*/ 	.word	0x00000028
        /*0820*/ 	.short	0x010a
        /*0822*/ 	.byte	0xff
	.zero		1


	//   ....[113]....
        /*0824*/ 	.word	0x0000bd30
        /*0828*/ 	.word	0x00000000
        /*082c*/ 	.word	0x00000028
        /*0830*/ 	.short	0x010a
        /*0832*/ 	.byte	0xff
	.zero		1


	//   ....[114]....
        /*0834*/ 	.word	0x0000bd80
        /*0838*/ 	.word	0x00000003
        /*083c*/ 	.word	0x000000a0
        /*0840*/ 	.short	0x010a
        /*0842*/ 	.byte	0xff
	.zero		1


	//   ....[115]....
        /*0844*/ 	.word	0x0000bde0
        /*0848*/ 	.word	0x00000000
        /*084c*/ 	.word	0x00000000
        /*0850*/ 	.short	0x010a
        /*0852*/ 	.byte	0xff
	.zero		1


	//   ....[116]....
        /*0854*/ 	.word	0x0000be40
        /*0858*/ 	.word	0x00000000
        /*085c*/ 	.word	0x00000000
        /*0860*/ 	.short	0x010a
        /*0862*/ 	.byte	0xff
	.zero		1


	//   ....[117]....
        /*0864*/ 	.word	0x0000bea0
        /*0868*/ 	.word	0x00000000
        /*086c*/ 	.word	0x00000000
        /*0870*/ 	.short	0x010a
        /*0872*/ 	.byte	0xff
	.zero		1


	//   ....[118]....
        /*0874*/ 	.word	0x0000bf00
        /*0878*/ 	.word	0x00000000
        /*087c*/ 	.word	0x00000000
        /*0880*/ 	.short	0x010a
        /*0882*/ 	.byte	0xff
	.zero		1


	//   ....[119]....
        /*0884*/ 	.word	0x0000bf50
        /*0888*/ 	.word	0x00000000
        /*088c*/ 	.word	0x000000e0
        /*0890*/ 	.short	0x010a
        /*0892*/ 	.byte	0xff
	.zero		1


	//   ....[120]....
        /*0894*/ 	.word	0x0000bfb0
        /*0898*/ 	.word	0x00000000
        /*089c*/ 	.word	0x000000b0
        /*08a0*/ 	.short	0x010a
        /*08a2*/ 	.byte	0xff
	.zero		1


	//   ....[121]....
        /*08a4*/ 	.word	0x0000c000
        /*08a8*/ 	.word	0x00000000
        /*08ac*/ 	.word	0x000000a0
        /*08b0*/ 	.short	0x010a
        /*08b2*/ 	.byte	0xff
	.zero		1


	//   ....[122]....
        /*08b4*/ 	.word	0x0000c060
        /*08b8*/ 	.word	0x00000000
        /*08bc*/ 	.word	0x000000b0
        /*08c0*/ 	.short	0x010a
        /*08c2*/ 	.byte	0xff
	.zero		1


	//   ....[123]....
        /*08c4*/ 	.word	0x0000c0c0
        /*08c8*/ 	.word	0x00000005
        /*08cc*/ 	.word	0x00000008
        /*08d0*/ 	.short	0x010a
        /*08d2*/ 	.byte	0xff
	.zero		1


	//   ....[124]....
        /*08d4*/ 	.word	0x0000c1b0
        /*08d8*/ 	.word	0x00000003
        /*08dc*/ 	.word	0x00000008
        /*08e0*/ 	.short	0x010a
        /*08e2*/ 	.byte	0xff
	.zero		1


	//   ....[125]....
        /*08e4*/ 	.word	0x0000c200
        /*08e8*/ 	.word	0x00000000
        /*08ec*/ 	.word	0x000000a0
        /*08f0*/ 	.short	0x010a
        /*08f2*/ 	.byte	0xff
	.zero		1


	//   ....[126]....
        /*08f4*/ 	.word	0x0000c260
        /*08f8*/ 	.word	0x00000000
        /*08fc*/ 	.word	0x000000d0
        /*0900*/ 	.short	0x010a
        /*0902*/ 	.byte	0xff
	.zero		1


	//   ....[127]....
        /*0904*/ 	.word	0x0000c2c0
        /*0908*/ 	.word	0x00000000
        /*090c*/ 	.word	0x00000000
        /*0910*/ 	.short	0x010a
        /*0912*/ 	.byte	0xff
	.zero		1


	//   ....[128]....
        /*0914*/ 	.word	0x0000c320
        /*0918*/ 	.word	0x00000000
        /*091c*/ 	.word	0x00000000
        /*0920*/ 	.short	0x010a
        /*0922*/ 	.byte	0xff
	.zero		1


	//   ....[129]....
        /*0924*/ 	.word	0x0000c380
        /*0928*/ 	.word	0x00000000
        /*092c*/ 	.word	0x00000100
        /*0930*/ 	.short	0x010a
        /*0932*/ 	.byte	0xff
	.zero		1


	//   ....[130]....
        /*0934*/ 	.word	0x0000c3d0
        /*0938*/ 	.word	0x0000000c
        /*093c*/ 	.word	0x000000a0
        /*0940*/ 	.short	0x010a
        /*0942*/ 	.byte	0xff
	.zero		1


	//   ....[131]....
        /*0944*/ 	.word	0x0000c430
        /*0948*/ 	.word	0x00000000
        /*094c*/ 	.word	0x00000098
        /*0950*/ 	.short	0x010a
        /*0952*/ 	.byte	0xff
	.zero		1


	//   ....[132]....
        /*0954*/ 	.word	0x0000c490
        /*0958*/ 	.word	0x00000000
        /*095c*/ 	.word	0x00000070
        /*0960*/ 	.short	0x010a
        /*0962*/ 	.byte	0xff
	.zero		1


	//   ....[133]....
        /*0964*/ 	.word	0x0000c4f0
        /*0968*/ 	.word	0x00000000
        /*096c*/ 	.word	0x00000078
        /*0970*/ 	.short	0x010a
        /*0972*/ 	.byte	0xff
	.zero		1


	//   ....[134]....
        /*0974*/ 	.word	0x0000c550
        /*0978*/ 	.word	0x00000000
        /*097c*/ 	.word	0x00000080
        /*0980*/ 	.short	0x010a
        /*0982*/ 	.byte	0xff
	.zero		1


	//   ....[135]....
        /*0984*/ 	.word	0x0000c5b0
        /*0988*/ 	.word	0x00000000
        /*098c*/ 	.word	0x00000088
        /*0990*/ 	.short	0x010a
        /*0992*/ 	.byte	0xff
	.zero		1


	//   ....[136]....
        /*0994*/ 	.word	0x0000c610
        /*0998*/ 	.word	0x00000000
        /*099c*/ 	.word	0x00000070
        /*09a0*/ 	.short	0x010a
        /*09a2*/ 	.byte	0xff
	.zero		1


	//   ....[137]....
        /*09a4*/ 	.word	0x0000c670
        /*09a8*/ 	.word	0x00000000
        /*09ac*/ 	.word	0x00000078
        /*09b0*/ 	.short	0x010a
        /*09b2*/ 	.byte	0xff
	.zero		1


	//   ....[138]....
        /*09b4*/ 	.word	0x0000c6d0
        /*09b8*/ 	.word	0x00000000
        /*09bc*/ 	.word	0x00000080
        /*09c0*/ 	.short	0x010a
        /*09c2*/ 	.byte	0xff
	.zero		1


	//   ....[139]....
        /*09c4*/ 	.word	0x0000c720
        /*09c8*/ 	.word	0x00000003
        /*09cc*/ 	.word	0x000000a0
        /*09d0*/ 	.short	0x010a
        /*09d2*/ 	.byte	0xff
	.zero		1


	//   ....[140]....
        /*09d4*/ 	.word	0x0000c770
        /*09d8*/ 	.word	0x00000003
        /*09dc*/ 	.word	0x00000050
        /*09e0*/ 	.short	0x010a
        /*09e2*/ 	.byte	0xff
	.zero		1


	//   ....[141]....
        /*09e4*/ 	.word	0x0000c7c0
        /*09e8*/ 	.word	0x000000a3
        /*09ec*/ 	.word	0x000000c0
        /*09f0*/ 	.short	0x010a
        /*09f2*/ 	.byte	0xff
	.zero		1


	//   ....[142]....
        /*09f4*/ 	.word	0x0000c810
        /*09f8*/ 	.word	0x000000bf
        /*09fc*/ 	.word	0x00000050
        /*0a00*/ 	.short	0x010a
        /*0a02*/ 	.byte	0xff
	.zero		1


	//   ....[143]....
        /*0a04*/ 	.word	0x0000c860
        /*0a08*/ 	.word	0x00000000
        /*0a0c*/ 	.word	0x00000050
        /*0a10*/ 	.short	0x010a
        /*0a12*/ 	.byte	0xff
	.zero		1


	//   ....[144]....
        /*0a14*/ 	.word	0x0000c8b0
        /*0a18*/ 	.word	0x00000000
        /*0a1c*/ 	.word	0x00000050
        /*0a20*/ 	.short	0x010a
        /*0a22*/ 	.byte	0xff
	.zero		1


	//----- nvinfo : EIATTR_NUM_MBARRIERS
	.align		4
.L_48:
        /*0a24*/ 	.byte	0x03, 0x38
        /*0a26*/ 	.short	0x0021


	//----- nvinfo : EIATTR_EXIT_INSTR_OFFSETS
	.align		4
        /*0a28*/ 	.byte	0x04, 0x1c
        /*0a2a*/ 	.short	(.L_50 - .L_49)


	//   ....[0]....
.L_49:
        /*0a2c*/ 	.word	0x00002ba0


	//   ....[1]....
        /*0a30*/ 	.word	0x00003090


	//   ....[2]....
        /*0a34*/ 	.word	0x000030f0


	//   ....[3]....
        /*0a38*/ 	.word	0x00004200


	//   ....[4]....
        /*0a3c*/ 	.word	0x00005370


	//   ....[5]....
        /*0a40*/ 	.word	0x000053b0


	//   ....[6]....
        /*0a44*/ 	.word	0x0000bc60


	//----- nvinfo : EIATTR_MAX_THREADS
	.align		4
.L_50:
        /*0a48*/ 	.byte	0x04, 0x05
        /*0a4a*/ 	.short	(.L_52 - .L_51)
.L_51:
        /*0a4c*/ 	.word	0x00000100
        /*0a50*/ 	.word	0x00000001
        /*0a54*/ 	.word	0x00000001


	//----- nvinfo : EIATTR_CRS_STACK_SIZE
	.align		4
.L_52:
        /*0a58*/ 	.byte	0x04, 0x1e
        /*0a5a*/ 	.short	(.L_54 - .L_53)
.L_53:
        /*0a5c*/ 	.word	0x00000000


	//----- nvinfo : EIATTR_CBANK_PARAM_SIZE
	.align		4
.L_54:
        /*0a60*/ 	.byte	0x03, 0x19
        /*0a62*/ 	.short	0x0800


	//----- nvinfo : EIATTR_PARAM_CBANK
	.align		4
        /*0a64*/ 	.byte	0x04, 0x0a
        /*0a66*/ 	.short	(.L_56 - .L_55)
	.align		4
.L_55:
        /*0a68*/ 	.word	index@(.nv.constant0._ZN7cutlass13device_kernelINS_4gemm6kernel13GemmUniversalIN4cute5tupleIJiiiiEEENS1_10collective13CollectiveMmaINS1_35MainloopSm100TmaUmmaWarpSpecializedILi5ELi2ELi2ENS5_IJNS4_1CILi2EEESB_NSA_ILi1EEEEEEEENS5_IJNSA_ILi256EEESF_NSA_ILi32EEEEEENS_12float_e5m2_tENS5_IJlSC_lEEESI_SJ_NS4_8TiledMMAINS4_8MMA_AtomIJNS4_10MMA_TraitsINS4_25SM100_MMA_F8F6F4_2x1SM_SSEJSI_SI_fSF_SF_NS4_17integral_constantINS4_4UMMA5MajorELSQ_0EEESR_NSO_INSP_7ScaleInELSS_0EEEST_EEEEEENS4_6LayoutINS5_IJSC_SC_SC_EEENS5_IJNSA_ILi0EEESY_SY_EEEEENS5_IJNS4_10UnderscoreES11_S11_EEEEENS4_28SM100_TMA_2SM_LOAD_MULTICASTENS4_14ComposedLayoutINS4_7SwizzleILi1ELi4ELi3EEENS4_18smem_ptr_flag_bitsILi8EEENSW_INS5_IJNSA_ILi8EEESG_EEENS5_IJSG_SC_EEEEEEEvNS4_8identityENS4_18SM100_TMA_2SM_LOADES1E_vS1F_EENS_8epilogue10collective18CollectiveEpilogueINS1I_23Sm100TmaWarpSpecializedILi4ELi2ELi64ELb0ELb0EEEJNS5_IJNSA_ILi128EEESF_SG_EEENS5_IJNSW_IS1N_SC_EENSW_INSA_ILi64EEESC_EEEEESI_SJ_SI_SJ_NS1I_6fusion15FusionCallbacksIS1M_NS1T_17LinearCombinationISI_fSI_fLNS_15FloatRoundStyleE2EEES1O_S1S_JEEENS4_5SM1004TMEM4LOAD26SM100_TMEM_LOAD_32dp32b64xENS4_13SM90_TMA_LOADENS15_INS16_ILi2ELi4ELi3EEES19_NSW_INS5_IJS1A_S1Q_EEENS5_IJS1Q_SC_EEEEEEENS4_39AutoVectorizingCopyWithAssumedAlignmentILi128EEENS4_14SM90_TMA_STOREES28_S2A_S2A_EEEvvEEEEvNT_6ParamsE)
        /*0a6c*/ 	.short	0x0380
        /*0a6e*/ 	.short	0x0800


	//----- nvinfo : EIATTR_SW_WAR
	.align		4
.L_56:
        /*0a70*/ 	.byte	0x04, 0x36
        /*0a72*/ 	.short	(.L_58 - .L_57)
.L_57:
        /*0a74*/ 	.word	0x00000008
.L_58:


//--------------------- .nv.callgraph             --------------------------
	.section	.nv.callgraph,"",@"SHT_CUDA_CALLGRAPH"
	.align	4
	.sectionentsize	8
	.align		4
        /*0000*/ 	.word	0x00000000
	.align		4
        /*0004*/ 	.word	0xffffffff
	.align		4
        /*0008*/ 	.word	index@(_ZN7cutlass13device_kernelINS_4gemm6kernel13GemmUniversalIN4cute5tupleIJiiiiEEENS1_10collective13CollectiveMmaINS1_35MainloopSm100TmaUmmaWarpSpecializedILi5ELi2ELi2ENS5_IJNS4_1CILi2EEESB_NSA_ILi1EEEEEEEENS5_IJNSA_ILi256EEESF_NSA_ILi32EEEEEENS_12float_e5m2_tENS5_IJlSC_lEEESI_SJ_NS4_8TiledMMAINS4_8MMA_AtomIJNS4_10MMA_TraitsINS4_25SM100_MMA_F8F6F4_2x1SM_SSEJSI_SI_fSF_SF_NS4_17integral_constantINS4_4UMMA5MajorELSQ_0EEESR_NSO_INSP_7ScaleInELSS_0EEEST_EEEEEENS4_6LayoutINS5_IJSC_SC_SC_EEENS5_IJNSA_ILi0EEESY_SY_EEEEENS5_IJNS4_10UnderscoreES11_S11_EEEEENS4_28SM100_TMA_2SM_LOAD_MULTICASTENS4_14ComposedLayoutINS4_7SwizzleILi1ELi4ELi3EEENS4_18smem_ptr_flag_bitsILi8EEENSW_INS5_IJNSA_ILi8EEESG_EEENS5_IJSG_SC_EEEEEEEvNS4_8identityENS4_18SM100_TMA_2SM_LOADES1E_vS1F_EENS_8epilogue10collective18CollectiveEpilogueINS1I_23Sm100TmaWarpSpecializedILi4ELi2ELi64ELb0ELb0EEEJNS5_IJNSA_ILi128EEESF_SG_EEENS5_IJNSW_IS1N_SC_EENSW_INSA_ILi64EEESC_EEEEESI_SJ_SI_SJ_NS1I_6fusion15FusionCallbacksIS1M_NS1T_17LinearCombinationISI_fSI_fLNS_15FloatRoundStyleE2EEES1O_S1S_JEEENS4_5SM1004TMEM4LOAD26SM100_TMEM_LOAD_32dp32b64xENS4_13SM90_TMA_LOADENS15_INS16_ILi2ELi4ELi3EEES19_NSW_INS5_IJS1A_S1Q_EEENS5_IJS1Q_SC_EEEEEEENS4_39AutoVectorizingCopyWithAssumedAlignmentILi128EEENS4_14SM90_TMA_STOREES28_S2A_S2A_EEEvvEEEEvNT_6ParamsE)
	.align		4
        /*000c*/ 	.word	index@(__assertfail)
	.align		4
        /*0010*/ 	.word	0x00000000
	.align		4
        /*0014*/ 	.word	0xfffffffe
	.align		4
        /*0018*/ 	.word	0x00000000
	.align		4
        /*001c*/ 	.word	0xfffffffd
	.align		4
        /*0020*/ 	.word	0x00000000
	.align		4
        /*0024*/ 	.word	0xfffffffc


//--------------------- .nv.constant4             --------------------------
	.section	.nv.constant4,"a",@progbits
	.align	8
	.align		8
.nv.constant4:
        /*0000*/ 	.dword	__assertfail
	.align		8
        /*0008*/ 	.dword	__unnamed_1
	.align		8
        /*0010*/ 	.dword	__unnamed_2
	.align		8
        /*0018*/ 	.dword	__unnamed_3
	.align		8
        /*0020*/ 	.dword	_ZN40_INTERNAL_c5e98b0b_4_k_cu_09a516fb_101684cuda3std3__45__cpo5beginE
	.align		8
        /*0028*/ 	.dword	_ZN40_INTERNAL_c5e98b0b_4_k_cu_09a516fb_101684cuda3std3__45__cpo3endE
	.align		8
        /*0030*/ 	.dword	_ZN40_INTERNAL_c5e98b0b_4_k_cu_09a516fb_101684cuda3std3__45__cpo6cbeginE
	.align		8
        /*0038*/ 	.dword	_ZN40_INTERNAL_c5e98b0b_4_k_cu_09a516fb_101684cuda3std3__45__cpo4cendE
	.align		8
        /*0040*/ 	.dword	_ZN40_INTERNAL_c5e98b0b_4_k_cu_09a516fb_101684cuda3std3__442_GLOBAL__N__c5e98b0b_4_k_cu_09a516fb_101686ignoreE
	.align		8
        /*0048*/ 	.dword	_ZN40_INTERNAL_c5e98b0b_4_k_cu_09a516fb_101684cuda3std3__419piecewise_constructE
	.align		8
        /*0050*/ 	.dword	_ZN40_INTERNAL_c5e98b0b_4_k_cu_09a516fb_101684cuda3std3__48in_placeE
	.align		8
        /*0058*/ 	.dword	_ZN40_INTERNAL_c5e98b0b_4_k_cu_09a516fb_101684cuda3std6ranges3__45__cpo4swapE
	.align		8
        /*0060*/ 	.dword	_ZN40_INTERNAL_c5e98b0b_4_k_cu_09a516fb_101684cuda3std6ranges3__45__cpo9iter_moveE
	.align		8
        /*0068*/ 	.dword	_ZN40_INTERNAL_c5e98b0b_4_k_cu_09a516fb_101684cute7productE
	.align		8
        /*0070*/ 	.dword	_ZN40_INTERNAL_c5e98b0b_4_k_cu_09a516fb_101684cute1_E
	.align		8
        /*0078*/ 	.dword	$str$25
	.align		8
        /*0080*/ 	.dword	$str$26
	.align		8
        /*0088*/ 	.dword	$str$27
	.align		8
        /*0090*/ 	.dword	$str$28


//--------------------- .text._ZN7cutlass13device_kernelINS_4gemm6kernel13GemmUniversalIN4cute5tupleIJiiiiEEENS1_10collective13CollectiveMmaINS1_35MainloopSm100TmaUmmaWarpSpecializedILi5ELi2ELi2ENS5_IJNS4_1CILi2EEESB_NSA_ILi1EEEEEEEENS5_IJNSA_ILi256EEESF_NSA_ILi32EEEEEENS_12float_e5m2_tENS5_IJlSC_lEEESI_SJ_NS4_8TiledMMAINS4_8MMA_AtomIJNS4_10MMA_TraitsINS4_25SM100_MMA_F8F6F4_2x1SM_SSEJSI_SI_fSF_SF_NS4_17integral_constantINS4_4UMMA5MajorELSQ_0EEESR_NSO_INSP_7ScaleInELSS_0EEEST_EEEEEENS4_6LayoutINS5_IJSC_SC_SC_EEENS5_IJNSA_ILi0EEESY_SY_EEEEENS5_IJNS4_10UnderscoreES11_S11_EEEEENS4_28SM100_TMA_2SM_LOAD_MULTICASTENS4_14ComposedLayoutINS4_7SwizzleILi1ELi4ELi3EEENS4_18smem_ptr_flag_bitsILi8EEENSW_INS5_IJNSA_ILi8EEESG_EEENS5_IJSG_SC_EEEEEEEvNS4_8identityENS4_18SM100_TMA_2SM_LOADES1E_vS1F_EENS_8epilogue10collective18CollectiveEpilogueINS1I_23Sm100TmaWarpSpecializedILi4ELi2ELi64ELb0ELb0EEEJNS5_IJNSA_ILi128EEESF_SG_EEENS5_IJNSW_IS1N_SC_EENSW_INSA_ILi64EEESC_EEEEESI_SJ_SI_SJ_NS1I_6fusion15FusionCallbacksIS1M_NS1T_17LinearCombinationISI_fSI_fLNS_15FloatRoundStyleE2EEES1O_S1S_JEEENS4_5SM1004TMEM4LOAD26SM100_TMEM_LOAD_32dp32b64xENS4_13SM90_TMA_LOADENS15_INS16_ILi2ELi4ELi3EEES19_NSW_INS5_IJS1A_S1Q_EEENS5_IJS1Q_SC_EEEEEEENS4_39AutoVectorizingCopyWithAssumedAlignmentILi128EEENS4_14SM90_TMA_STOREES28_S2A_S2A_EEEvvEEEEvNT_6ParamsE --------------------------
	.section	.text._ZN7cutlass13device_kernelINS_4gemm6kernel13GemmUniversalIN4cute5tupleIJiiiiEEENS1_10collective13CollectiveMmaINS1_35MainloopSm100TmaUmmaWarpSpecializedILi5ELi2ELi2ENS5_IJNS4_1CILi2EEESB_NSA_ILi1EEEEEEEENS5_IJNSA_ILi256EEESF_NSA_ILi32EEEEEENS_12float_e5m2_tENS5_IJlSC_lEEESI_SJ_NS4_8TiledMMAINS4_8MMA_AtomIJNS4_10MMA_TraitsINS4_25SM100_MMA_F8F6F4_2x1SM_SSEJSI_SI_fSF_SF_NS4_17integral_constantINS4_4UMMA5MajorELSQ_0EEESR_NSO_INSP_7ScaleInELSS_0EEEST_EEEEEENS4_6LayoutINS5_IJSC_SC_SC_EEENS5_IJNSA_ILi0EEESY_SY_EEEEENS5_IJNS4_10UnderscoreES11_S11_EEEEENS4_28SM100_TMA_2SM_LOAD_MULTICASTENS4_14ComposedLayoutINS4_7SwizzleILi1ELi4ELi3EEENS4_18smem_ptr_flag_bitsILi8EEENSW_INS5_IJNSA_ILi8EEESG_EEENS5_IJSG_SC_EEEEEEEvNS4_8identityENS4_18SM100_TMA_2SM_LOADES1E_vS1F_EENS_8epilogue10collective18CollectiveEpilogueINS1I_23Sm100TmaWarpSpecializedILi4ELi2ELi64ELb0ELb0EEEJNS5_IJNSA_ILi128EEESF_SG_EEENS5_IJNSW_IS1N_SC_EENSW_INSA_ILi64EEESC_EEEEESI_SJ_SI_SJ_NS1I_6fusion15FusionCallbacksIS1M_NS1T_17LinearCombinationISI_fSI_fLNS_15FloatRoundStyleE2EEES1O_S1S_JEEENS4_5SM1004TMEM4LOAD26SM100_TMEM_LOAD_32dp32b64xENS4_13SM90_TMA_LOADENS15_INS16_ILi2ELi4ELi3EEES19_NSW_INS5_IJS1A_S1Q_EEENS5_IJS1Q_SC_EEEEEEENS4_39AutoVectorizingCopyWithAssumedAlignmentILi128EEENS4_14SM90_TMA_STOREES28_S2A_S2A_EEEvvEEEEvNT_6ParamsE,"ax",@progbits
	.align	128
.text._ZN7cutlass13device_kernelINS_4gemm6kernel13GemmUniversalIN4cute5tupleIJiiiiEEENS1_10collective13CollectiveMmaINS1_35MainloopSm100TmaUmmaWarpSpecializedILi5ELi2ELi2ENS5_IJNS4_1CILi2EEESB_NSA_ILi1EEEEEEEENS5_IJNSA_ILi256EEESF_NSA_ILi32EEEEEENS_12float_e5m2_tENS5_IJlSC_lEEESI_SJ_NS4_8TiledMMAINS4_8MMA_AtomIJNS4_10MMA_TraitsINS4_25SM100_MMA_F8F6F4_2x1SM_SSEJSI_SI_fSF_SF_NS4_17integral_constantINS4_4UMMA5MajorELSQ_0EEESR_NSO_INSP_7ScaleInELSS_0EEEST_EEEEEENS4_6LayoutINS5_IJSC_SC_SC_EEENS5_IJNSA_ILi0EEESY_SY_EEEEENS5_IJNS4_10UnderscoreES11_S11_EEEEENS4_28SM100_TMA_2SM_LOAD_MULTICASTENS4_14ComposedLayoutINS4_7SwizzleILi1ELi4ELi3EEENS4_18smem_ptr_flag_bitsILi8EEENSW_INS5_IJNSA_ILi8EEESG_EEENS5_IJSG_SC_EEEEEEEvNS4_8identityENS4_18SM100_TMA_2SM_LOADES1E_vS1F_EENS_8epilogue10collective18CollectiveEpilogueINS1I_23Sm100TmaWarpSpecializedILi4ELi2ELi64ELb0ELb0EEEJNS5_IJNSA_ILi128EEESF_SG_EEENS5_IJNSW_IS1N_SC_EENSW_INSA_ILi64EEESC_EEEEESI_SJ_SI_SJ_NS1I_6fusion15FusionCallbacksIS1M_NS1T_17LinearCombinationISI_fSI_fLNS_15FloatRoundStyleE2EEES1O_S1S_JEEENS4_5SM1004TMEM4LOAD26SM100_TMEM_LOAD_32dp32b64xENS4_13SM90_TMA_LOADENS15_INS16_ILi2ELi4ELi3EEES19_NSW_INS5_IJS1A_S1Q_EEENS5_IJS1Q_SC_EEEEEEENS4_39AutoVectorizingCopyWithAssumedAlignmentILi128EEENS4_14SM90_TMA_STOREES28_S2A_S2A_EEEvvEEEEvNT_6ParamsE:
        .type           _ZN7cutlass13device_kernelINS_4gemm6kernel13GemmUniversalIN4cute5tupleIJiiiiEEENS1_10collective13CollectiveMmaINS1_35MainloopSm100TmaUmmaWarpSpecializedILi5ELi2ELi2ENS5_IJNS4_1CILi2EEESB_NSA_ILi1EEEEEEEENS5_IJNSA_ILi256EEESF_NSA_ILi32EEEEEENS_12float_e5m2_tENS5_IJlSC_lEEESI_SJ_NS4_8TiledMMAINS4_8MMA_AtomIJNS4_10MMA_TraitsINS4_25SM100_MMA_F8F6F4_2x1SM_SSEJSI_SI_fSF_SF_NS4_17integral_constantINS4_4UMMA5MajorELSQ_0EEESR_NSO_INSP_7ScaleInELSS_0EEEST_EEEEEENS4_6LayoutINS5_IJSC_SC_SC_EEENS5_IJNSA_ILi0EEESY_SY_EEEEENS5_IJNS4_10UnderscoreES11_S11_EEEEENS4_28SM100_TMA_2SM_LOAD_MULTICASTENS4_14ComposedLayoutINS4_7SwizzleILi1ELi4ELi3EEENS4_18smem_ptr_flag_bitsILi8EEENSW_INS5_IJNSA_ILi8EEESG_EEENS5_IJSG_SC_EEEEEEEvNS4_8identityENS4_18SM100_TMA_2SM_LOADES1E_vS1F_EENS_8epilogue10collective18CollectiveEpilogueINS1I_23Sm100TmaWarpSpecializedILi4ELi2ELi64ELb0ELb0EEEJNS5_IJNSA_ILi128EEESF_SG_EEENS5_IJNSW_IS1N_SC_EENSW_INSA_ILi64EEESC_EEEEESI_SJ_SI_SJ_NS1I_6fusion15FusionCallbacksIS1M_NS1T_17LinearCombinationISI_fSI_fLNS_15FloatRoundStyleE2EEES1O_S1S_JEEENS4_5SM1004TMEM4LOAD26SM100_TMEM_LOAD_32dp32b64xENS4_13SM90_TMA_LOADENS15_INS16_ILi2ELi4ELi3EEES19_NSW_INS5_IJS1A_S1Q_EEENS5_IJS1Q_SC_EEEEEEENS4_39AutoVectorizingCopyWithAssumedAlignmentILi128EEENS4_14SM90_TMA_STOREES28_S2A_S2A_EEEvvEEEEvNT_6ParamsE,@function
        .size           _ZN7cutlass13device_kernelINS_4gemm6kernel13GemmUniversalIN4cute5tupleIJiiiiEEENS1_10collective13CollectiveMmaINS1_35MainloopSm100TmaUmmaWarpSpecializedILi5ELi2ELi2ENS5_IJNS4_1CILi2EEESB_NSA_ILi1EEEEEEEENS5_IJNSA_ILi256EEESF_NSA_ILi32EEEEEENS_12float_e5m2_tENS5_IJlSC_lEEESI_SJ_NS4_8TiledMMAINS4_8MMA_AtomIJNS4_10MMA_TraitsINS4_25SM100_MMA_F8F6F4_2x1SM_SSEJSI_SI_fSF_SF_NS4_17integral_constantINS4_4UMMA5MajorELSQ_0EEESR_NSO_INSP_7ScaleInELSS_0EEEST_EEEEEENS4_6LayoutINS5_IJSC_SC_SC_EEENS5_IJNSA_ILi0EEESY_SY_EEEEENS5_IJNS4_10UnderscoreES11_S11_EEEEENS4_28SM100_TMA_2SM_LOAD_MULTICASTENS4_14ComposedLayoutINS4_7SwizzleILi1ELi4ELi3EEENS4_18smem_ptr_flag_bitsILi8EEENSW_INS5_IJNSA_ILi8EEESG_EEENS5_IJSG_SC_EEEEEEEvNS4_8identityENS4_18SM100_TMA_2SM_LOADES1E_vS1F_EENS_8epilogue10collective18CollectiveEpilogueINS1I_23Sm100TmaWarpSpecializedILi4ELi2ELi64ELb0ELb0EEEJNS5_IJNSA_ILi128EEESF_SG_EEENS5_IJNSW_IS1N_SC_EENSW_INSA_ILi64EEESC_EEEEESI_SJ_SI_SJ_NS1I_6fusion15FusionCallbacksIS1M_NS1T_17LinearCombinationISI_fSI_fLNS_15FloatRoundStyleE2EEES1O_S1S_JEEENS4_5SM1004TMEM4LOAD26SM100_TMEM_LOAD_32dp32b64xENS4_13SM90_TMA_LOADENS15_INS16_ILi2ELi4ELi3EEES19_NSW_INS5_IJS1A_S1Q_EEENS5_IJS1Q_SC_EEEEEEENS4_39AutoVectorizingCopyWithAssumedAlignmentILi128EEENS4_14SM90_TMA_STOREES28_S2A_S2A_EEEvvEEEEvNT_6ParamsE,(.L_x_191 - _ZN7cutlass13device_kernelINS_4gemm6kernel13GemmUniversalIN4cute5tupleIJiiiiEEENS1_10collective13CollectiveMmaINS1_35MainloopSm100TmaUmmaWarpSpecializedILi5ELi2ELi2ENS5_IJNS4_1CILi2EEESB_NSA_ILi1EEEEEEEENS5_IJNSA_ILi256EEESF_NSA_ILi32EEEEEENS_12float_e5m2_tENS5_IJlSC_lEEESI_SJ_NS4_8TiledMMAINS4_8MMA_AtomIJNS4_10MMA_TraitsINS4_25SM100_MMA_F8F6F4_2x1SM_SSEJSI_SI_fSF_SF_NS4_17integral_constantINS4_4UMMA5MajorELSQ_0EEESR_NSO_INSP_7ScaleInELSS_0EEEST_EEEEEENS4_6LayoutINS5_IJSC_SC_SC_EEENS5_IJNSA_ILi0EEESY_SY_EEEEENS5_IJNS4_10UnderscoreES11_S11_EEEEENS4_28SM100_TMA_2SM_LOAD_MULTICASTENS4_14ComposedLayoutINS4_7SwizzleILi1ELi4ELi3EEENS4_18smem_ptr_flag_bitsILi8EEENSW_INS5_IJNSA_ILi8EEESG_EEENS5_IJSG_SC_EEEEEEEvNS4_8identityENS4_18SM100_TMA_2SM_LOADES1E_vS1F_EENS_8epilogue10collective18CollectiveEpilogueINS1I_23Sm100TmaWarpSpecializedILi4ELi2ELi64ELb0ELb0EEEJNS5_IJNSA_ILi128EEESF_SG_EEENS5_IJNSW_IS1N_SC_EENSW_INSA_ILi64EEESC_EEEEESI_SJ_SI_SJ_NS1I_6fusion15FusionCallbacksIS1M_NS1T_17LinearCombinationISI_fSI_fLNS_15FloatRoundStyleE2EEES1O_S1S_JEEENS4_5SM1004TMEM4LOAD26SM100_TMEM_LOAD_32dp32b64xENS4_13SM90_TMA_LOADENS15_INS16_ILi2ELi4ELi3EEES19_NSW_INS5_IJS1A_S1Q_EEENS5_IJS1Q_SC_EEEEEEENS4_39AutoVectorizingCopyWithAssumedAlignmentILi128EEENS4_14SM90_TMA_STOREES28_S2A_S2A_EEEvvEEEEvNT_6ParamsE)
        .other          _ZN7cutlass13device_kernelINS_4gemm6kernel13GemmUniversalIN4cute5tupleIJiiiiEEENS1_10collective13CollectiveMmaINS1_35MainloopSm100TmaUmmaWarpSpecializedILi5ELi2ELi2ENS5_IJNS4_1CILi2EEESB_NSA_ILi1EEEEEEEENS5_IJNSA_ILi256EEESF_NSA_ILi32EEEEEENS_12float_e5m2_tENS5_IJlSC_lEEESI_SJ_NS4_8TiledMMAINS4_8MMA_AtomIJNS4_10MMA_TraitsINS4_25SM100_MMA_F8F6F4_2x1SM_SSEJSI_SI_fSF_SF_NS4_17integral_constantINS4_4UMMA5MajorELSQ_0EEESR_NSO_INSP_7ScaleInELSS_0EEEST_EEEEEENS4_6LayoutINS5_IJSC_SC_SC_EEENS5_IJNSA_ILi0EEESY_SY_EEEEENS5_IJNS4_10UnderscoreES11_S11_EEEEENS4_28SM100_TMA_2SM_LOAD_MULTICASTENS4_14ComposedLayoutINS4_7SwizzleILi1ELi4ELi3EEENS4_18smem_ptr_flag_bitsILi8EEENSW_INS5_IJNSA_ILi8EEESG_EEENS5_IJSG_SC_EEEEEEEvNS4_8identityENS4_18SM100_TMA_2SM_LOADES1E_vS1F_EENS_8epilogue10collective18CollectiveEpilogueINS1I_23Sm100TmaWarpSpecializedILi4ELi2ELi64ELb0ELb0EEEJNS5_IJNSA_ILi128EEESF_SG_EEENS5_IJNSW_IS1N_SC_EENSW_INSA_ILi64EEESC_EEEEESI_SJ_SI_SJ_NS1I_6fusion15FusionCallbacksIS1M_NS1T_17LinearCombinationISI_fSI_fLNS_15FloatRoundStyleE2EEES1O_S1S_JEEENS4_5SM1004TMEM4LOAD26SM100_TMEM_LOAD_32dp32b64xENS4_13SM90_TMA_LOADENS15_INS16_ILi2ELi4ELi3EEES19_NSW_INS5_IJS1A_S1Q_EEENS5_IJS1Q_SC_EEEEEEENS4_39AutoVectorizingCopyWithAssumedAlignmentILi128EEENS4_14SM90_TMA_STOREES28_S2A_S2A_EEEvvEEEEvNT_6ParamsE,@"STO_CUDA_ENTRY STV_DEFAULT"
_ZN7cutlass13device_kernelINS_4gemm6kernel13GemmUniversalIN4cute5tupleIJiiiiEEENS1_10collective13CollectiveMmaINS1_35MainloopSm100TmaUmmaWarpSpecializedILi5ELi2ELi2ENS5_IJNS4_1CILi2EEESB_NSA_ILi1EEEEEEEENS5_IJNSA_ILi256EEESF_NSA_ILi32EEEEEENS_12float_e5m2_tENS5_IJlSC_lEEESI_SJ_NS4_8TiledMMAINS4_8MMA_AtomIJNS4_10MMA_TraitsINS4_25SM100_MMA_F8F6F4_2x1SM_SSEJSI_SI_fSF_SF_NS4_17integral_constantINS4_4UMMA5MajorELSQ_0EEESR_NSO_INSP_7ScaleInELSS_0EEEST_EEEEEENS4_6LayoutINS5_IJSC_SC_SC_EEENS5_IJNSA_ILi0EEESY_SY_EEEEENS5_IJNS4_10UnderscoreES11_S11_EEEEENS4_28SM100_TMA_2SM_LOAD_MULTICASTENS4_14ComposedLayoutINS4_7SwizzleILi1ELi4ELi3EEENS4_18smem_ptr_flag_bitsILi8EEENSW_INS5_IJNSA_ILi8EEESG_EEENS5_IJSG_SC_EEEEEEEvNS4_8identityENS4_18SM100_TMA_2SM_LOADES1E_vS1F_EENS_8epilogue10collective18CollectiveEpilogueINS1I_23Sm100TmaWarpSpecializedILi4ELi2ELi64ELb0ELb0EEEJNS5_IJNSA_ILi128EEESF_SG_EEENS5_IJNSW_IS1N_SC_EENSW_INSA_ILi64EEESC_EEEEESI_SJ_SI_SJ_NS1I_6fusion15FusionCallbacksIS1M_NS1T_17LinearCombinationISI_fSI_fLNS_15FloatRoundStyleE2EEES1O_S1S_JEEENS4_5SM1004TMEM4LOAD26SM100_TMEM_LOAD_32dp32b64xENS4_13SM90_TMA_LOADENS15_INS16_ILi2ELi4ELi3EEES19_NSW_INS5_IJS1A_S1Q_EEENS5_IJS1Q_SC_EEEEEEENS4_39AutoVectorizingCopyWithAssumedAlignmentILi128EEENS4_14SM90_TMA_STOREES28_S2A_S2A_EEEvvEEEEvNT_6ParamsE:
[----:B------:R-:W1:Y:S01]  /*0000*/  LDC R1, c[0x0][0x37c] ;  /* 0x0000df00ff017b82 */ /* 0x000e620000000800 */
[----:B------:R-:W2:Y:S01]  /*0010*/  S2R R172, SR_TID.X ;  /* 0x0000000000ac7919 */ /* 0x000ea20000002100 */
[----:B------:R-:W3:Y:S06]  /*0020*/  LDCU.64 UR8, c[0x0][0x890] ;  /* 0x00011200ff0877ac */ /* 0x000eec0008000a00 */
[----:B------:R-:W4:Y:S01]  /*0030*/  S2UR UR45, SR_CgaCtaId ;  /* 0x00000000002d79c3 */ /* 0x000f220000008800 */
[----:B------:R-:W-:Y:S02]  /*0040*/  PRMT R158, RZ, 0x7610, R158 ;  /* 0x00007610ff9e7816 */ /* 0x000fe4000000009e */
[----:B------:R-:W-:Y:S01]  /*0050*/  ELECT P1, URZ, PT ;  /* 0x0000000000ff782f */ /* 0x000fe20003820000 */
[----:B---3--:R-:W-:-:S04]  /*0060*/  UISETP.NE.U32.AND UP0, UPT, UR8, URZ, UPT ;  /* 0x000000ff0800728c */ /* 0x008fc8000bf05070 */
[----:B------:R-:W-:Y:S02]  /*0070*/  UISETP.NE.AND.EX UP0, UPT, UR9, URZ, UPT, UP0 ;  /* 0x000000ff0900728c */ /* 0x000fe4000bf05300 */
[----:B----4-:R-:W-:Y:S02]  /*0080*/  ULOP3.LUT UR27, UR45, 0x1, URZ, 0xc0, !UPT ;  /* 0x000000012d1b7892 */ /* 0x010fe4000f8ec0ff */
[----:B------:R-:W-:Y:S01]  /*0090*/  ULOP3.LUT UR28, UR45, 0x1, URZ, 0x3c, !UPT ;  /* 0x000000012d1c7892 */ /* 0x000fe2000f8e3cff */
[----:B--2---:R-:W-:-:S05]  /*00a0*/  SHF.R.U32.HI R159, RZ, 0x5, R172 ;  /* 0x00000005ff9f7819 */ /* 0x004fca00000116ac */
[----:B------:R-:W2:Y:S02]  /*00b0*/  SHFL.IDX PT, R0, R159, RZ, 0x1f ;  /* 0x00001fff9f007589 */ /* 0x000ea400000e0000 */
[----:B--2---:R-:W-:Y:S01]  /*00c0*/  R2UR UR17, R0 ;  /* 0x00000000001172ca */ /* 0x004fe200000e0000 */
[----:B-1----:R-:W-:-:S14]  /*00d0*/  BRA.U UP0, `(.L_x_0) ;  /* 0x0000000100307547 */ /* 0x002fdc000b800000 */
[----:B------:R-:W1:Y:S02]  /*00e0*/  LDCU.64 UR4, c[0x0][0x888] ;  /* 0x00011100ff0477ac */ /* 0x000e640008000a00 */
[----:B-1----:R-:W-:-:S04]  /*00f0*/  UISETP.NE.U32.AND UP0, UPT, UR4, URZ, UPT ;  /* 0x000000ff0400728c */ /* 0x002fc8000bf05070 */
[----:B------:R-:W-:-:S09]  /*0100*/  UISETP.NE.AND.EX UP0, UPT, UR5, URZ, UPT, UP0 ;  /* 0x000000ff0500728c */ /* 0x000fd2000bf05300 */
[----:B------:R-:W-:Y:S05]  /*0110*/  BRA.U !UP0, `(.L_x_1) ;  /* 0x0000000108147547 */ /* 0x000fea000b800000 */
[----:B------:R-:W1:Y:S01]  /*0120*/  LDC.64 R2, c[0x0][0x888] ;  /* 0x00022200ff027b82 */ /* 0x000e620000000a00 */
[----:B------:R-:W1:Y:S02]  /*0130*/  LDCU.64 UR4, c[0x0][0x358] ;  /* 0x00006b00ff0477ac */ /* 0x000e640008000a00 */
[----:B-1----:R1:W5:Y:S01]  /*0140*/  LDG.E R73, desc[UR4][R2.64] ;  /* 0x0000000402497981 */ /* 0x002362000c1e1900 */
[----:B------:R-:W-:Y:S01]  /*0150*/  HFMA2 R158, -RZ, RZ, 0, 5.9604644775390625e-08 ;  /* 0x00000001ff9e7431 */ /* 0x000fe200000001ff */
[----:B------:R-:W-:Y:S05]  /*0160*/  BRA `(.L_x_0) ;  /* 0x00000000000c7947 */ /* 0x000fea0003800000 */
.L_x_1:
[----:B------:R-:W1:Y:S01]  /*0170*/  LDCU UR4, c[0x0][0x880] ;  /* 0x00011000ff0477ac */ /* 0x000e620008000800 */
[----:B------:R-:W-:Y:S01]  /*0180*/  HFMA2 R158, -RZ, RZ, 0, 5.9604644775390625e-08 ;  /* 0x00000001ff9e7431 */ /* 0x000fe200000001ff */
[----:B-1----:R-:W-:-:S07]  /*0190*/  MOV R73, UR4 ;  /* 0x0000000400497c02 */ /* 0x002fce0008000f00 */
.L_x_0:
[----:B------:R-:W2:Y:S02]  /*01a0*/  LDCU.64 UR4, c[0x0][0x8b0] ;  /* 0x00011600ff0477ac */ /* 0x000ea40008000a00 */
[----:B--2---:R-:W-:-:S04]  /*01b0*/  UISETP.NE.U32.AND UP0, UPT, UR4, URZ, UPT ;  /* 0x000000ff0400728c */ /* 0x004fc8000bf05070 */
[----:B------:R-:W-:-:S09]  /*01c0*/  UISETP.NE.AND.EX UP0, UPT, UR5, URZ, UPT, UP0 ;  /* 0x000000ff0500728c */ /* 0x000fd2000bf05300 */
[----:B------:R-:W-:Y:S05]  /*01d0*/  BRA.U UP0, `(.L_x_2) ;  /* 0x0000000100287547 */ /* 0x000fea000b800000 */
[----:B------:R-:W2:Y:S02]  /*01e0*/  LDCU.64 UR4, c[0x0][0x8a8] ;  /* 0x00011500ff0477ac */ /* 0x000ea40008000a00 */
[----:B--2---:R-:W-:-:S04]  /*01f0*/  UISETP.NE.U32.AND UP0, UPT, UR4, URZ, UPT ;  /* 0x000000ff0400728c */ /* 0x004fc8000bf05070 */
[----:B------:R-:W-:-:S09]  /*0200*/  UISETP.NE.AND.EX UP0, UPT, UR5, URZ, UPT, UP0 ;  /* 0x000000ff0500728c */ /* 0x000fd2000bf05300 */
[----:B------:R-:W-:Y:S05]  /*0210*/  BRA.U !UP0, `(.L_x_3) ;  /* 0x0000000108107547 */ /* 0x000fea000b800000 */
[----:B------:R-:W2:Y:S01]  /*0220*/  LDC.64 R70, c[0x0][0x8a8] ;  /* 0x00022a00ff467b82 */ /* 0x000ea20000000a00 */
[----:B------:R-:W2:Y:S02]  /*0230*/  LDCU.64 UR4, c[0x0][0x358] ;  /* 0x00006b00ff0477ac */ /* 0x000ea40008000a00 */
[----:B--2---:R2:W5:Y:S01]  /*0240*/  LDG.E R70, desc[UR4][R70.64] ;  /* 0x0000000446467981 */ /* 0x004562000c1e1900 */
[----:B------:R-:W-:Y:S05]  /*0250*/  BRA `(.L_x_2) ;  /* 0x0000000000087947 */ /* 0x000fea0003800000 */
.L_x_3:
[----:B------:R-:W2:Y:S02]  /*0260*/  LDCU UR4, c[0x0][0x8a0] ;  /* 0x00011400ff0477ac */ /* 0x000ea40008000800 */
[----:B--2---:R-:W-:Y:S02]  /*0270*/  MOV R70, UR4 ;  /* 0x0000000400467c02 */ /* 0x004fe40008000f00 */
.L_x_2:
[----:B------:R-:W-:Y:S01]  /*0280*/  IMAD.U32 R0, RZ, RZ, UR17 ;  /* 0x00000011ff007e24 */ /* 0x000fe2000f8e00ff */
[----:B------:R-:W-:Y:S04]  /*0290*/  BSSY.RECONVERGENT B0, `(.L_x_4) ;  /* 0x000000c000007945 */ /* 0x000fe80003800200 */
[C---:B------:R-:W-:Y:S02]  /*02a0*/  ISETP.NE.OR P2, PT, R0.reuse, 0x1, !P1 ;  /* 0x000000010000780c */ /* 0x040fe40004f45670 */
[----:B------:R-:W-:-:S11]  /*02b0*/  ISETP.NE.OR P0, PT, R0, 0x3, !P1 ;  /* 0x000000030000780c */ /* 0x000fd60004f05670 */
[----:B------:R-:W-:Y:S05]  /*02c0*/  @P2 BRA `(.L_x_5) ;  /* 0x0000000000202947 */ /* 0x000fea0003800000 */
[----:B------:R-:W3:Y:S02]  /*02d0*/  LDCU.64 UR4, c[0x0][0x348] ;  /* 0x00006900ff0477ac */ /* 0x000ee40008000a00 */
[----:B---3--:R-:W-:Y:S02]  /*02e0*/  UIADD3 UR6, UP1, UPT, UR4, 0x80, URZ ;  /* 0x0000008004067890 */ /* 0x008fe4000ff3e0ff */
[----:B------:R-:W-:Y:S02]  /*02f0*/  UIADD3 UR4, UP0, UPT, UR4, 0x180, URZ ;  /* 0x0000018004047890 */ /* 0x000fe4000ff1e0ff */
[----:B------:R-:W-:Y:S02]  /*0300*/  UIADD3.X UR7, UPT, UPT, URZ, UR5, URZ, UP1, !UPT ;  /* 0x00000005ff077290 */ /* 0x000fe40008ffe4ff */
[----:B------:R-:W-:-:S07]  /*0310*/  UIADD3.X UR5, UPT, UPT, URZ, UR5, URZ, UP0, !UPT ;  /* 0x00000005ff057290 */ /* 0x000fce00087fe4ff */
[----:B------:R3:W-:Y:S02]  /*0320*/  UTMACCTL.PF [UR6] ;  /* 0x00000000060079b9 */ /* 0x0007e40008040000 */
[----:B------:R3:W-:Y:S02]  /*0330*/  UTMACCTL.PF [UR4] ;  /* 0x00000000040079b9 */ /* 0x0007e40008040000 */
[----:B---3--:R-:W-:Y:S01]  /*0340*/  NOP ;  /* 0x0000000000007918 */ /* 0x008fe20000000000 */
.L_x_5:
[----:B------:R-:W-:Y:S05]  /*0350*/  BSYNC.RECONVERGENT B0 ;  /* 0x0000000000007941 */ /* 0x000fea0003800200 */
.L_x_4:
[----:B------:R-:W-:Y:S04]  /*0360*/  BSSY.RECONVERGENT B0, `(.L_x_6) ;  /* 0x000000a000007945 */ /* 0x000fe80003800200 */
        /* <DEDUP_REMOVED lines=9> */
.L_x_7:
[----:B------:R-:W-:Y:S05]  /*0400*/  BSYNC.RECONVERGENT B0 ;  /* 0x0000000000007941 */ /* 0x000fea0003800200 */
.L_x_6:
[----:B------:R-:W3:Y:S01]  /*0410*/  LDCU.64 UR4, c[0x0][0x888] ;  /* 0x00011100ff0477ac */ /* 0x000ee20008000a00 */
[----:B------:R-:W-:Y:S02]  /*0420*/  UISETP.EQ.U32.AND UP1, UPT, UR8, URZ, UPT ;  /* 0x000000ff0800728c */ /* 0x000fe4000bf22070 */
[----:B------:R-:W-:Y:S02]  /*0430*/  UPLOP3.LUT UP3, UPT, UPT, UPT, UPT, 0x80, 0x8 ;  /* 0x000000000008789c */ /* 0x000fe40003f6f070 */
[----:B---3--:R-:W-:-:S04]  /*0440*/  UISETP.NE.U32.AND UP0, UPT, UR4, URZ, UPT ;  /* 0x000000ff0400728c */ /* 0x008fc8000bf05070 */
[----:B------:R-:W-:-:S04]  /*0450*/  UISETP.NE.AND.EX UP0, UPT, UR5, URZ, UPT, UP0 ;  /* 0x000000ff0500728c */ /* 0x000fc8000bf05300 */
[----:B------:R-:W-:-:S04]  /*0460*/  UISETP.EQ.OR.EX UP2, UPT, UR9, URZ, !UP0, UP1 ;  /* 0x000000ff0900728c */ /* 0x000fc8000c742710 */
[----:B------:R-:W-:-:S06]  /*0470*/  UP2UR UR4, UPR, URZ, 0x4 ;  /* 0x00000004ff047883 */ /* 0x000fcc0008000000 */
[----:B------:R-:W-:Y:S01]  /*0480*/  MOV R162, UR4 ;  /* 0x0000000400a27c02 */ /* 0x000fe20008000f00 */
[----:B------:R-:W-:Y:S06]  /*0490*/  BRA.U !UP2, `(.L_x_8) ;  /* 0x000000010a207547 */ /* 0x000fec000b800000 */
[----:B------:R-:W-:Y:S01]  /*04a0*/  UISETP.NE.U32.AND UP1, UPT, UR8, URZ, UPT ;  /* 0x000000ff0800728c */ /* 0x000fe2000bf25070 */
[----:B-----5:R-:W-:Y:S01]  /*04b0*/  FSETP.NEU.AND P0, PT, R73, RZ, PT ;  /* 0x000000ff4900720b */ /* 0x020fe20003f0d000 */
[----:B------:R-:W-:Y:S02]  /*04c0*/  USEL UR4, URZ, 0xffffffff, UP0 ;  /* 0xffffffffff047887 */ /* 0x000fe40008000000 */
[----:B------:R-:W-:-:S10]  /*04d0*/  UISETP.NE.AND.EX UP1, UPT, UR9, URZ, UPT, UP1 ;  /* 0x000000ff0900728c */ /* 0x000fd4000bf25310 */
[----:B------:R-:W-:Y:S01]  /*04e0*/  VOTEU.ANY UP0, P0 ;  /* 0x0000000000ff7886 */ /* 0x000fe20000000100 */
[----:B------:R-:W-:-:S04]  /*04f0*/  @!UP1 USEL UR4, URZ, 0xffffffff, UP0 ;  /* 0xffffffffff049887 */ /* 0x000fc80008000000 */
[----:B------:R-:W-:-:S04]  /*0500*/  ULOP3.LUT UR4, UR4, 0x1, URZ, 0xc0, !UPT ;  /* 0x0000000104047892 */ /* 0x000fc8000f8ec0ff */
[----:B------:R-:W-:-:S11]  /*0510*/  UISETP.NE.U32.AND UP3, UPT, UR4, 0x1, UPT ;  /* 0x000000010400788c */ /* 0x000fd6000bf65070 */
.L_x_8:
[----:B------:R-:W3:Y:S01]  /*0520*/  SHFL.IDX PT, R0, R159, RZ, 0x1f ;  /* 0x00001fff9f007589 */ /* 0x000ee200000e0000 */
[----:B------:R-:W-:-:S04]  /*0530*/  UISETP.NE.AND UP0, UPT, UR17, 0x2, UPT ;  /* 0x000000021100788c */ /* 0x000fc8000bf05270 */
[----:B------:R-:W-:Y:S02]  /*0540*/  UISETP.EQ.AND UP1, UPT, UR27, URZ, !UP0 ;  /* 0x000000ff1b00728c */ /* 0x000fe4000c722270 */
[----:B------:R-:W-:-:S04]  /*0550*/  USEL UR41, URZ, 0x1, UP0 ;  /* 0x00000001ff297887 */ /* 0x000fc80008000000 */
[----:B------:R-:W-:Y:S02]  /*0560*/  PLOP3.LUT P3, PT, P1, PT, UP1, 0x80, 0x8 ;  /* 0x000000000008781c */ /* 0x000fe40000f6f018 */
[----:B---3--:R-:W-:-:S13]  /*0570*/  ISETP.NE.AND P0, PT, R0, RZ, PT ;  /* 0x000000ff0000720c */ /* 0x008fda0003f05270 */
[----:B------:R-:W-:Y:S05]  /*0580*/  @P0 BRA `(.L_x_9) ;  /* 0x00000000005c0947 */ /* 0x000fea0003800000 */
[----:B------:R-:W-:Y:S01]  /*0590*/  UMOV UR4, 0x400 ;  /* 0x0000040000047882 */ /* 0x000fe20000000000 */
[----:B------:R-:W-:Y:S01]  /*05a0*/  UMOV UR8, 0x1 ;  /* 0x0000000100087882 */ /* 0x000fe20000000000 */
[----:B------:R-:W-:Y:S01]  /*05b0*/  UMOV UR6, 0x2 ;  /* 0x0000000200067882 */ /* 0x000fe20000000000 */
[----:B------:R-:W-:Y:S02]  /*05c0*/  ULEA UR4, UR45, UR4, 0x18 ;  /* 0x000000042d047291 */ /* 0x000fe4000f8ec0ff */
[----:B------:R-:W-:-:S04]  /*05d0*/  UIADD3 UR8, UPT, UPT, -UR8, 0x100000, URZ ;  /* 0x0010000008087890 */ /* 0x000fc8000fffe1ff */
[----:B------:R-:W-:Y:S02]  /*05e0*/  USHF.L.U32 UR9, UR8, 0xb, URZ ;  /* 0x0000000b08097899 */ /* 0x000fe400080006ff */
[----:B------:R-:W-:Y:S02]  /*05f0*/  USHF.L.U32 UR8, UR8, 0x1, URZ ;  /* 0x0000000108087899 */ /* 0x000fe400080006ff */
[----:B------:R-:W-:-:S04]  /*0600*/  UIADD3 UR6, UPT, UPT, -UR6, 0x100000, URZ ;  /* 0x0010000006067890 */ /* 0x000fc8000fffe1ff */
[----:B------:R-:W-:Y:S02]  /*0610*/  USHF.L.U32 UR7, UR6, 0xb, URZ ;  /* 0x0000000b06077899 */ /* 0x000fe400080006ff */
[----:B------:R-:W-:Y:S01]  /*0620*/  USHF.L.U32 UR6, UR6, 0x1, URZ ;  /* 0x0000000106067899 */ /* 0x000fe200080006ff */
[----:B------:R-:W-:Y:S01]  /*0630*/  ELECT P0, URZ, PT ;  /* 0x0000000000ff782f */ /* 0x000fe20003800000 */
[----:B------:R-:W3:Y:S02]  /*0640*/  FENCE.VIEW.ASYNC.S ;  /* 0x00000000000073c6 */ /* 0x000ee40000000000 */
[----:B---3--:R3:W4:Y:S08]  /*0650*/  SYNCS.EXCH.64 URZ, [UR4], UR8 ;  /* 0x0000000804ff75b2 */ /* 0x0087300008000100 */
[----:B------:R3:W1:Y:S01]  /*0660*/  SYNCS.EXCH.64 URZ, [UR4+0x28], UR6 ;  /* 0x0000280604ff75b2 */ /* 0x0006620008000100 */
        /* <DEDUP_REMOVED lines=8> */
[----:B------:R-:W-:Y:S01]  /*06f0*/  NOP ;  /* 0x0000000000007918 */ /* 0x000fe20000000000 */
.L_x_9:
[----:B------:R-:W2:Y:S01]  /*0700*/  SHFL.IDX PT, R0, R159, RZ, 0x1f ;  /* 0x00001fff9f007589 */ /* 0x000ea200000e0000 */
[----:B------:R-:W-:Y:S01]  /*0710*/  NOP ;  /* 0x0000000000007918 */ /* 0x000fe20000000000 */
[----:B--2---:R-:W-:-:S13]  /*0720*/  ISETP.NE.AND P0, PT, R0, 0x1, PT ;  /* 0x000000010000780c */ /* 0x004fda0003f05270 */
[----:B------:R-:W-:Y:S05]  /*0730*/  @P0 BRA `(.L_x_10) ;  /* 0x0000000000540947 */ /* 0x000fea0003800000 */
[----:B---3--:R-:W-:Y:S01]  /*0740*/  UMOV UR4, 0x400 ;  /* 0x0000040000047882 */ /* 0x008fe20000000000 */
        /* <DEDUP_REMOVED lines=10> */
[----:B------:R-:W2:Y:S02]  /*07f0*/  FENCE.VIEW.ASYNC.S ;  /* 0x00000000000073c6 */ /* 0x000ea40000000000 */
[----:B--2---:R2:W3:Y:S08]  /*0800*/  SYNCS.EXCH.64 URZ, [UR4+0x50], UR8 ;  /* 0x0000500804ff75b2 */ /* 0x0044f00008000100 */
        /* <DEDUP_REMOVED lines=8> */
.L_x_10:
[----:B------:R-:W4:Y:S01]  /*0890*/  SHFL.IDX PT, R0, R159, RZ, 0x1f ;  /* 0x00001fff9f007589 */ /* 0x000f2200000e0000 */
[----:B------:R-:W-:Y:S01]  /*08a0*/  NOP ;  /* 0x0000000000007918 */ /* 0x000fe20000000000 */
[----:B----4-:R-:W-:-:S13]  /*08b0*/  ISETP.NE.AND P0, PT, R0, 0x3, PT ;  /* 0x000000030000780c */ /* 0x010fda0003f05270 */
[----:B------:R-:W-:Y:S05]  /*08c0*/  @P0 BRA `(.L_x_11) ;  /* 0x00000000002c0947 */ /* 0x000fea0003800000 */
[----:B--23--:R-:W-:Y:S01]  /*08d0*/  UMOV UR6, 0x400 ;  /* 0x0000040000067882 */ /* 0x00cfe20000000000 */
[----:B------:R-:W-:Y:S01]  /*08e0*/  UMOV UR4, 0x20 ;  /* 0x0000002000047882 */ /* 0x000fe20000000000 */
[----:B------:R-:W-:Y:S02]  /*08f0*/  ULEA UR6, UR45, UR6, 0x18 ;  /* 0x000000062d067291 */ /* 0x000fe4000f8ec0ff */
[----:B------:R-:W-:-:S04]  /*0900*/  UIADD3 UR4, UPT, UPT, -UR4, 0x100000, URZ ;  /* 0x0010000004047890 */ /* 0x000fc8000fffe1ff */
[----:B------:R-:W-:Y:S02]  /*0910*/  USHF.L.U32 UR5, UR4, 0xb, URZ ;  /* 0x0000000b04057899 */ /* 0x000fe400080006ff */
[----:B------:R-:W-:Y:S01]  /*0920*/  USHF.L.U32 UR4, UR4, 0x1, URZ ;  /* 0x0000000104047899 */ /* 0x000fe200080006ff */
[----:B------:R-:W-:Y:S01]  /*0930*/  ELECT P0, URZ, PT ;  /* 0x0000000000ff782f */ /* 0x000fe20003800000 */
[----:B------:R-:W2:Y:S10]  /*0940*/  FENCE.VIEW.ASYNC.S ;  /* 0x00000000000073c6 */ /* 0x000eb40000000000 */
[----:B--2---:R4:W2:Y:S01]  /*0950*/  SYNCS.EXCH.64 URZ, [UR6+0x90], UR4 ;  /* 0x0000900406ff75b2 */ /* 0x0048a20008000100 */
[----:B------:R4:W3:Y:S02]  /*0960*/  SYNCS.EXCH.64 URZ, [UR6+0x98], UR4 ;  /* 0x0000980406ff75b2 */ /* 0x0008e40008000100 */
[----:B----4-:R-:W-:Y:S01]  /*0970*/  NOP ;  /* 0x0000000000007918 */ /* 0x010fe20000000000 */
.L_x_11:
[----:B------:R-:W4:Y:S01]  /*0980*/  SHFL.IDX PT, R0, R159, RZ, 0x1f ;  /* 0x00001fff9f007589 */ /* 0x000f2200000e0000 */
[----:B------:R-:W-:Y:S01]  /*0990*/  NOP ;  /* 0x0000000000007918 */ /* 0x000fe20000000000 */
[----:B----4-:R-:W-:-:S13]  /*09a0*/  ISETP.NE.AND P0, PT, R0, 0x4, PT ;  /* 0x000000040000780c */ /* 0x010fda0003f05270 */
[----:B------:R-:W-:Y:S05]  /*09b0*/  @P0 BRA `(.L_x_12) ;  /* 0x0000000000480947 */ /* 0x000fea0003800000 */
[----:B--23--:R-:W-:Y:S01]  /*09c0*/  UMOV UR4, 0x3a0 ;  /* 0x000003a000047882 */ /* 0x00cfe20000000000 */
[----:B------:R-:W-:Y:S01]  /*09d0*/  UMOV UR6, 0x400 ;  /* 0x0000040000067882 */ /* 0x000fe20000000000 */
[----:B------:R-:W-:Y:S01]  /*09e0*/  USEL UR4, UR4, 0x320, UP3 ;  /* 0x0000032004047887 */ /* 0x000fe20009800000 */
        /* <DEDUP_REMOVED lines=10> */
[----:B--2---:R4:W2:Y:S08]  /*0a90*/  SYNCS.EXCH.64 URZ, [UR6+0xa0], UR8 ;  /* 0x0000a00806ff75b2 */ /* 0x0048b00008000100 */
[----:B------:R4:W3:Y:S01]  /*0aa0*/  SYNCS.EXCH.64 URZ, [UR6+0xb0], UR4 ;  /* 0x0000b00406ff75b2 */ /* 0x0008e20008000100 */
[----:B------:R4:W1:Y:S01]  /*0ab0*/  SYNCS.EXCH.64 URZ, [UR6+0xa8], UR8 ;  /* 0x0000a80806ff75b2 */ /* 0x0008620008000100 */
[----:B------:R4:W1:Y:S02]  /*0ac0*/  SYNCS.EXCH.64 URZ, [UR6+0xb8], UR4 ;  /* 0x0000b80406ff75b2 */ /* 0x0008640008000100 */
[----:B----4-:R-:W-:Y:S01]  /*0ad0*/  NOP ;  /* 0x0000000000007918 */ /* 0x010fe20000000000 */
.L_x_12:
[----:B------:R-:W4:Y:S01]  /*0ae0*/  SHFL.IDX PT, R0, R159, RZ, 0x1f ;  /* 0x00001fff9f007589 */ /* 0x000f2200000e0000 */
[----:B------:R-:W-:Y:S01]  /*0af0*/  NOP ;  /* 0x0000000000007918 */ /* 0x000fe20000000000 */
[----:B----4-:R-:W-:-:S13]  /*0b00*/  ISETP.NE.AND P0, PT, R0, 0x5, PT ;  /* 0x000000050000780c */ /* 0x010fda0003f05270 */
[----:B------:R-:W-:Y:S05]  /*0b10*/  @P0 BRA `(.L_x_13) ;  /* 0x0000000000440947 */ /* 0x000fea0003800000 */
[----:B--23--:R-:W-:Y:S01]  /*0b20*/  UMOV UR4, 0x400 ;  /* 0x0000040000047882 */ /* 0x00cfe20000000000 */
        /* <DEDUP_REMOVED lines=16> */
.L_x_13:
[----:B------:R-:W4:Y:S01]  /*0c30*/  SHFL.IDX PT, R0, R159, RZ, 0x1f ;  /* 0x00001fff9f007589 */ /* 0x000f2200000e0000 */
[----:B------:R-:W-:Y:S01]  /*0c40*/  ISETP.NE.OR P1, PT, RZ, UR17, !P1 ;  /* 0x00000011ff007c0c */ /* 0x000fe2000cf25670 */
        /* <DEDUP_REMOVED lines=12> */
[----:B------:R4:W3:Y:S01]  /*0d10*/  SYNCS.EXCH.64 URZ, [UR4+0xf0], UR6 ;  /* 0x0000f00604ff75b2 */ /* 0x0008e20008000100 */
[----:B------:R4:W1:Y:S01]  /*0d20*/  SYNCS.EXCH.64 URZ, [UR4+0xe8], UR6 ;  /* 0x0000e80604ff75b2 */ /* 0x0008620008000100 */
[----:B------:R4:W1:Y:S02]  /*0d30*/  SYNCS.EXCH.64 URZ, [UR4+0xf8], UR6 ;  /* 0x0000f80604ff75b2 */ /* 0x0008640008000100 */
[----:B----4-:R-:W-:Y:S01]  /*0d40*/  NOP ;  /* 0x0000000000007918 */ /* 0x010fe20000000000 */
.L_x_14:
[----:B------:R-:W-:Y:S01]  /*0d50*/  VOTEU.ALL UP0, P1 ;  /* 0x0000000000ff7886 */ /* 0x000fe20000800000 */
[----:B--23--:R-:W-:Y:S01]  /*0d60*/  UMOV UR4, 0x20 ;  /* 0x0000002000047882 */ /* 0x00cfe20000000000 */
[----:B------:R-:W2:Y:S01]  /*0d70*/  LDCU UR7, c[0x0][0x36c] ;  /* 0x00006d80ff0777ac */ /* 0x000ea20008000800 */
[----:B------:R-:W-:Y:S01]  /*0d80*/  NOP ;  /* 0x0000000000007918 */ /* 0x000fe20000000000 */
[----:B-1----:R-:W-:Y:S01]  /*0d90*/  LOP3.LUT R3, R172, 0x1f, RZ, 0xc0, !PT ;  /* 0x0000001fac037812 */ /* 0x002fe200078ec0ff */
[----:B------:R-:W-:Y:S01]  /*0da0*/  @!UP0 UMOV UR6, 0x400 ;  /* 0x0000040000068882 */ /* 0x000fe20000000000 */
[----:B------:R-:W-:-:S04]  /*0db0*/  @!UP0 UIADD3 UR4, UPT, UPT, -UR4, 0x100000, URZ ;  /* 0x0010000004048890 */ /* 0x000fc8000fffe1ff */
[----:B------:R-:W-:Y:S02]  /*0dc0*/  @!UP0 USHF.L.U32 UR5, UR4, 0xb, URZ ;  /* 0x0000000b04058899 */ /* 0x000fe400080006ff */
[----:B------:R-:W-:Y:S02]  /*0dd0*/  @!UP0 USHF.L.U32 UR4, UR4, 0x1, URZ ;  /* 0x0000000104048899 */ /* 0x000fe400080006ff */
[----:B------:R-:W-:Y:S01]  /*0de0*/  @!UP0 ULEA UR6, UR45, UR6, 0x18 ;  /* 0x000000062d068291 */ /* 0x000fe2000f8ec0ff */
[----:B------:R-:W-:Y:S01]  /*0df0*/  VOTEU.ALL UP0, P1 ;  /* 0x0000000000ff7886 */ /* 0x000fe20000800000 */
[----:B------:R-:W-:Y:S02]  /*0e00*/  UISETP.NE.AND UP4, UPT, UR17, URZ, UPT ;  /* 0x000000ff1100728c */ /* 0x000fe4000bf85270 */
[----:B--2---:R-:W-:Y:S01]  /*0e10*/  UISETP.EQ.U32.AND UP5, UPT, UR7, 0x1, UPT ;  /* 0x000000010700788c */ /* 0x004fe2000bfa2070 */
[----:B------:R-:W1:Y:S07]  /*0e20*/  FENCE.VIEW.ASYNC.S ;  /* 0x00000000000073c6 */ /* 0x000e6e0000000000 */
[----:B-1----:R1:W2:Y:S01]  /*0e30*/  @!UP0 SYNCS.EXCH.64 URZ, [UR6+0x100], UR4 ;  /* 0x0001000406ff85b2 */ /* 0x0022a20008000100 */
[----:B------:R-:W-:Y:S05]  /*0e40*/  BRA.U !UP5, `(.L_x_15) ;  /* 0x000000010d087547 */ /* 0x000fea000b800000 */
[----:B--2---:R-:W-:Y:S01]  /*0e50*/  UCGABAR_ARV ;  /* 0x00000000000079c7 */ /* 0x004fe20008000000 */
[----:B------:R-:W-:Y:S05]  /*0e60*/  BRA `(.L_x_16) ;  /* 0x0000000000047947 */ /* 0x000fea0003800000 */
.L_x_15:
[----:B--2---:R-:W-:Y:S01]  /*0e70*/  NOP ;  /* 0x0000000000007918 */ /* 0x004fe20000000000 */
.L_x_16:
[----:B------:R-:W2:Y:S01]  /*0e80*/  S2UR UR16, SR_CTAID.X ;  /* 0x00000000001079c3 */ /* 0x000ea20000002500 */
[----:B------:R-:W-:-:S05]  /*0e90*/  CS2R.32 R161, SR_CgaSize ;  /* 0x0000000000a17805 */ /* 0x000fca0000008a00 */
[----:B------:R-:W-:-:S05]  /*0ea0*/  IMAD R161, R161, -0xa0, RZ ;  /* 0xffffff60a1a17824 */ /* 0x000fca00078e02ff */
[----:B-1----:R-:W-:-:S14]  /*0eb0*/  R2UR UR5, R161 ;  /* 0x00000000a10572ca */ /* 0x002fdc00000e0000 */
[----:B------:R-:W1:Y:S01]  /*0ec0*/  LDCU UR5, c[0x0][UR5+0x2b0] ;  /* 0x00005600050577ac */ /* 0x000e620008000800 */
[----:B------:R-:W-:-:S05]  /*0ed0*/  CS2R.32 R161, SR_CgaSize ;  /* 0x0000000000a17805 */ /* 0x000fca0000008a00 */
[----:B------:R-:W-:-:S05]  /*0ee0*/  IMAD R161, R161, -0xa0, RZ ;  /* 0xffffff60a1a17824 */ /* 0x000fca00078e02ff */
[----:B------:R-:W-:-:S14]  /*0ef0*/  R2UR UR4, R161 ;  /* 0x00000000a10472ca */ /* 0x000fdc00000e0000 */
[----:B------:R-:W3:Y:S01]  /*0f00*/  LDCU UR4, c[0x0][UR4+0x2b4] ;  /* 0x00005680040477ac */ /* 0x000ee20008000800 */
[----:B------:R-:W4:Y:S01]  /*0f10*/  S2UR UR7, SR_CTAID.Y ;  /* 0x00000000000779c3 */ /* 0x000f220000002600 */
[----:B------:R-:W-:-:S05]  /*0f20*/  CS2R.32 R161, SR_CgaSize ;  /* 0x0000000000a17805 */ /* 0x000fca0000008a00 */
[----:B------:R-:W-:-:S05]  /*0f30*/  IMAD R161, R161, -0xa0, RZ ;  /* 0xffffff60a1a17824 */ /* 0x000fca00078e02ff */
[----:B------:R-:W-:-:S14]  /*0f40*/  R2UR UR8, R161 ;  /* 0x00000000a10872ca */ /* 0x000fdc00000e0000 */
[----:B------:R-:W3:Y:S01]  /*0f50*/  LDCU UR8, c[0x0][UR8+0x2a0] ;  /* 0x00005400080877ac */ /* 0x000ee20008000800 */
[----:B------:R-:W-:-:S05]  /*0f60*/  CS2R.32 R161, SR_CgaSize ;  /* 0x0000000000a17805 */ /* 0x000fca0000008a00 */
[----:B------:R-:W-:-:S05]  /*0f70*/  IMAD R161, R161, -0xa0, RZ ;  /* 0xffffff60a1a17824 */ /* 0x000fca00078e02ff */
[----:B------:R-:W-:-:S14]  /*0f80*/  R2UR UR9, R161 ;  /* 0x00000000a10972ca */ /* 0x000fdc00000e0000 */
[----:B------:R-:W3:Y:S01]  /*0f90*/  LDCU UR9, c[0x0][UR9+0x2a4] ;  /* 0x00005480090977ac */ /* 0x000ee20008000800 */
[----:B------:R-:W3:Y:S01]  /*0fa0*/  S2UR UR36, SR_CTAID.Z ;  /* 0x00000000002479c3 */ /* 0x000ee20000002700 */
[----:B------:R-:W3:Y:S01]  /*0fb0*/  LDCU UR21, c[0x0][0xb24] ;  /* 0x00016480ff1577ac */ /* 0x000ee20008000800 */
[----:B------:R-:W-:Y:S02]  /*0fc0*/  UISETP.GT.U32.AND UP0, UPT, UR27, 0xffff, UPT ;  /* 0x0000ffff1b00788c */ /* 0x000fe4000bf04070 */
[----:B------:R-:W-:Y:S01]  /*0fd0*/  USHF.L.U32 UR29, UR45, 0xa, URZ ;  /* 0x0000000a2d1d7899 */ /* 0x000fe200080006ff */
[----:B--2---:R-:W-:Y:S01]  /*0fe0*/  I2FP.F32.U32 R2, UR16 ;  /* 0x0000001000027c45 */ /* 0x004fe20008201000 */
[----:B------:R-:W-:Y:S01]  /*0ff0*/  UMOV UR32, 0x5 ;  /* 0x0000000500207882 */ /* 0x000fe20000000000 */
[----:B------:R-:W2:Y:S03]  /*1000*/  LDCU UR42, c[0x0][0xb24] ;  /* 0x00016480ff2a77ac */ /* 0x000ea60008000800 */
[----:B-1----:R-:W-:Y:S01]  /*1010*/  FMUL R2, R2, UR5 ;  /* 0x0000000502027c20 */ /* 0x002fe20008400000 */
[----:B------:R-:W1:Y:S01]  /*1020*/  LDCU UR31, c[0x0][0xb30] ;  /* 0x00016600ff1f77ac */ /* 0x000e620008000800 */
[----:B----4-:R-:W-:Y:S01]  /*1030*/  I2FP.F32.U32 R0, UR7 ;  /* 0x0000000700007c45 */ /* 0x010fe20008201000 */
[----:B------:R-:W-:-:S03]  /*1040*/  USHF.L.U32 UR46, UR16, 0x7, URZ ;  /* 0x00000007102e7899 */ /* 0x000fc600080006ff */
[----:B------:R-:W4:Y:S01]  /*1050*/  F2I.U32.TRUNC.NTZ R2, R2 ;  /* 0x0000000200027305 */ /* 0x000f22000020f000 */
[----:B------:R-:W-:Y:S01]  /*1060*/  USEL UR26, UR27, 0xffff, !UP0 ;  /* 0x0000ffff1b1a7887 */ /* 0x000fe2000c000000 */
[----:B---3--:R-:W-:Y:S01]  /*1070*/  FMUL R0, R0, UR4 ;  /* 0x0000000400007c20 */ /* 0x008fe20008400000 */
[----:B------:R-:W-:Y:S01]  /*1080*/  UISETP.GE.AND UP2, UPT, UR21, 0x1, UPT ;  /* 0x000000011500788c */ /* 0x000fe2000bf46270 */
[----:B------:R-:W-:-:S04]  /*1090*/  UMOV UR20, UR7 ;  /* 0x0000000700147c82 */ /* 0x000fc80008000000 */
[----:B------:R-:W3:Y:S01]  /*10a0*/  F2I.U32.TRUNC.NTZ R0, R0 ;  /* 0x0000000000007305 */ /* 0x000ee2000020f000 */
[----:B----4-:R-:W-:Y:S02]  /*10b0*/  R2UR UR4, R2 ;  /* 0x00000000020472ca */ /* 0x010fe400000e0000 */
[----:B------:R-:W-:Y:S02]  /*10c0*/  PRMT R2, RZ, 0x7610, R2 ;  /* 0x00007610ff027816 */ /* 0x000fe40000000002 */
[----:B---3--:R-:W-:Y:S02]  /*10d0*/  R2UR UR6, R0 ;  /* 0x00000000000672ca */ /* 0x008fe400000e0000 */
[----:B------:R-:W-:-:S07]  /*10e0*/  PRMT R0, RZ, 0x7610, R0 ;  /* 0x00007610ff007816 */ /* 0x000fce0000000000 */
[----:B------:R-:W-:-:S04]  /*10f0*/  UIADD3 UR5, UPT, UPT, -UR4, URZ, URZ ;  /* 0x000000ff04057290 */ /* 0x000fc8000fffe1ff */
[----:B------:R-:W-:Y:S02]  /*1100*/  UIMAD UR5, UR8, UR5, UR16 ;  /* 0x00000005080572a4 */ /* 0x000fe4000f8e0210 */
[----:B------:R-:W-:-:S04]  /*1110*/  UIADD3 UR4, UPT, UPT, -UR6, URZ, URZ ;  /* 0x000000ff06047290 */ /* 0x000fc8000fffe1ff */
[----:B------:R-:W-:Y:S01]  /*1120*/  IMAD.U32 R161, RZ, RZ, UR5 ;  /* 0x00000005ffa17e24 */ /* 0x000fe2000f8e00ff */
[----:B------:R-:W-:-:S06]  /*1130*/  UIMAD UR4, UR9, UR4, UR7 ;  /* 0x00000004090472a4 */ /* 0x000fcc000f8e0207 */
[----:B------:R-:W-:Y:S01]  /*1140*/  IMAD.U32 R160, RZ, RZ, UR4 ;  /* 0x00000004ffa07e24 */ /* 0x000fe2000f8e00ff */
[----:B-12---:R-:W-:Y:S06]  /*1150*/  BRA.U UP4, `(.L_x_17) ;  /* 0x0000000104447547 */ /* 0x006fec000b800000 */
[----:B------:R-:W-:Y:S02]  /*1160*/  R2UR UR4, R161 ;  /* 0x00000000a10472ca */ /* 0x000fe400000e0000 */
[----:B------:R-:W-:-:S11]  /*1170*/  R2UR UR8, R160 ;  /* 0x00000000a00872ca */ /* 0x000fd600000e0000 */
[----:B------:R-:W-:Y:S02]  /*1180*/  UISETP.GT.U32.AND UP0, UPT, UR4, 0x1, UPT ;  /* 0x000000010400788c */ /* 0x000fe4000bf04070 */
[----:B------:R-:W-:Y:S02]  /*1190*/  ULOP3.LUT UR4, UR4, 0xfffffffe, URZ, 0xc0, !UPT ;  /* 0xfffffffe04047892 */ /* 0x000fe4000f8ec0ff */
[----:B------:R-:W-:Y:S02]  /*11a0*/  UISETP.NE.AND UP1, UPT, UR8, URZ, UP0 ;  /* 0x000000ff0800728c */ /* 0x000fe40008725270 */
[----:B------:R-:W-:Y:S02]  /*11b0*/  UISETP.NE.AND UP0, UPT, UR8, 0x1, UP0 ;  /* 0x000000010800788c */ /* 0x000fe40008705270 */
[----:B------:R-:W-:Y:S02]  /*11c0*/  USEL UR7, URZ, 0x1, UP1 ;  /* 0x00000001ff077887 */ /* 0x000fe40008800000 */
[----:B------:R-:W-:-:S02]  /*11d0*/  USEL UR6, URZ, 0x4, UP0 ;  /* 0x00000004ff067887 */ /* 0x000fc40008000000 */
[----:B------:R-:W-:Y:S02]  /*11e0*/  USEL UR5, URZ, 0x2, UP1 ;  /* 0x00000002ff057887 */ /* 0x000fe40008800000 */
[----:B------:R-:W-:Y:S02]  /*11f0*/  ULEA UR4, UR8, UR4, 0x1 ;  /* 0x0000000408047291 */ /* 0x000fe4000f8e08ff */
[----:B------:R-:W-:Y:S02]  /*1200*/  USEL UR8, URZ, 0x8, UP0 ;  /* 0x00000008ff087887 */ /* 0x000fe40008000000 */
[----:B------:R-:W-:-:S03]  /*1210*/  UIADD3 UR5, UPT, UPT, UR5, UR6, UR7 ;  /* 0x0000000605057290 */ /* 0x000fc6000fffe007 */
[----:B------:R-:W-:Y:S01]  /*1220*/  UMOV UR6, 0x3 ;  /* 0x0000000300067882 */ /* 0x000fe20000000000 */
[----:B------:R-:W-:Y:S02]  /*1230*/  UIADD3 UR5, UPT, UPT, UR5, UR8, URZ ;  /* 0x0000000805057290 */ /* 0x000fe4000fffe0ff */
[----:B------:R-:W-:-:S04]  /*1240*/  USHF.L.U32 UR4, UR6, UR4, URZ ;  /* 0x0000000406047299 */ /* 0x000fc800080006ff */
[----:B------:R-:W-:Y:S02]  /*1250*/  IMAD.U32 R2, RZ, RZ, UR5 ;  /* 0x00000005ff027e24 */ /* 0x000fe4000f8e00ff */
[----:B------:R-:W-:Y:S02]  /*1260*/  IMAD.U32 R0, RZ, RZ, UR4 ;  /* 0x00000004ff007e24 */ /* 0x000fe4000f8e00ff */
.L_x_17:
[----:B------:R-:W-:Y:S05]  /*1270*/  BRA.U !UP2, `(.L_x_18) ;  /* 0x000000010ad47547 */ /* 0x000fea000b800000 */
[----:B------:R-:W1:Y:S01]  /*1280*/  LDCU.128 UR12, c[0x0][0xb10] ;  /* 0x00016200ff0c77ac */ /* 0x000e620008000c00 */
[----:B------:R-:W2:Y:S01]  /*1290*/  LDCU UR6, c[0x0][0x370] ;  /* 0x00006e00ff0677ac */ /* 0x000ea20008000800 */
[----:B------:R-:W3:Y:S01]  /*12a0*/  LDCU UR5, c[0x0][0x374] ;  /* 0x00006e80ff0577ac */ /* 0x000ee20008000800 */
[----:B------:R-:W4:Y:S01]  /*12b0*/  LDCU UR30, c[0x0][0xb0c] ;  /* 0x00016180ff1e77ac */ /* 0x000f220008000800 */
[----:B------:R-:W4:Y:S01]  /*12c0*/  LDCU UR4, c[0x0][0xb20] ;  /* 0x00016400ff0477ac */ /* 0x000f220008000800 */
[----:B------:R-:W4:Y:S01]  /*12d0*/  LDCU.64 UR8, c[0x0][0xb28] ;  /* 0x00016500ff0877ac */ /* 0x000f220008000a00 */
[----:B-1----:R-:W-:Y:S02]  /*12e0*/  UISETP.NE.AND UP0, UPT, UR14, 0x1, UPT ;  /* 0x000000010e00788c */ /* 0x002fe4000bf05270 */
[----:B---3--:R-:W-:Y:S02]  /*12f0*/  UIMAD.WIDE.U32 UR10, UR5, UR15, URZ ;  /* 0x0000000f050a72a5 */ /* 0x008fe4000f8e00ff */
[----:B--2---:R-:W-:-:S02]  /*1300*/  UIMAD.WIDE.U32 UR22, UR6, UR12, URZ ;  /* 0x0000000c061672a5 */ /* 0x004fc4000f8e00ff */
[----:B----4-:R-:W-:Y:S02]  /*1310*/  UISETP.NE.AND UP1, UPT, UR30, 0x1, UPT ;  /* 0x000000011e00788c */ /* 0x010fe4000bf25270 */
[----:B------:R-:W-:Y:S01]  /*1320*/  UISETP.NE.AND UP2, UPT, UR21, 0x1, UPT ;  /* 0x000000011500788c */ /* 0x000fe2000bf45270 */
[----:B------:R-:W-:Y:S02]  /*1330*/  UMOV UR10, UR11 ;  /* 0x0000000b000a7c82 */ /* 0x000fe40008000000 */
[----:B------:R-:W-:Y:S01]  /*1340*/  UMOV UR22, UR23 ;  /* 0x0000001700167c82 */ /* 0x000fe20008000000 */
[----:B------:R-:W-:Y:S02]  /*1350*/  @UP0 USHF.R.U32.HI UR5, URZ, UR4, UR10 ;  /* 0x00000004ff050299 */ /* 0x000fe4000801160a */
[----:B------:R-:W-:Y:S02]  /*1360*/  UIMAD.WIDE.U32 UR24, UR20, UR15, URZ ;  /* 0x0000000f141872a5 */ /* 0x000fe4000f8e00ff */
[----:B------:R-:W-:-:S02]  /*1370*/  UIMAD.WIDE.U32 UR10, UR5, UR8, URZ ;  /* 0x00000008050a72a5 */ /* 0x000fc4000f8e00ff */
[----:B------:R-:W-:Y:S02]  /*1380*/  @UP1 USHF.R.U32.HI UR6, URZ, UR13, UR22 ;  /* 0x0000000dff061299 */ /* 0x000fe40008011616 */
[----:B------:R-:W-:Y:S02]  /*1390*/  UIMAD.WIDE.U32 UR18, UR16, UR12, URZ ;  /* 0x0000000c101272a5 */ /* 0x000fe4000f8e00ff */
[----:B------:R-:W-:Y:S01]  /*13a0*/  UIMAD.WIDE.U32 UR22, UR6, UR8, URZ ;  /* 0x00000008061672a5 */ /* 0x000fe2000f8e00ff */
[----:B------:R-:W-:Y:S01]  /*13b0*/  UMOV UR24, UR25 ;  /* 0x0000001900187c82 */ /* 0x000fe20008000000 */
[----:B------:R-:W-:Y:S01]  /*13c0*/  UMOV UR10, UR11 ;  /* 0x0000000b000a7c82 */ /* 0x000fe20008000000 */
[----:B------:R-:W-:Y:S02]  /*13d0*/  USHF.R.U32.HI UR24, URZ, UR4, UR24 ;  /* 0x00000004ff187299 */ /* 0x000fe40008011618 */
[----:B------:R-:W-:Y:S02]  /*13e0*/  @UP2 USHF.R.U32.HI UR5, URZ, UR9, UR10 ;  /* 0x00000009ff052299 */ /* 0x000fe4000801160a */
[----:B------:R-:W-:Y:S01]  /*13f0*/  UMOV UR7, UR23 ;  /* 0x0000001700077c82 */ /* 0x000fe20008000000 */
[----:B------:R-:W-:Y:S01]  /*1400*/  UMOV UR18, UR19 ;  /* 0x0000001300127c82 */ /* 0x000fe20008000000 */
[----:B------:R-:W-:-:S02]  /*1410*/  @UP2 USHF.R.U32.HI UR6, URZ, UR9, UR7 ;  /* 0x00000009ff062299 */ /* 0x000fc40008011607 */
[----:B------:R-:W-:Y:S02]  /*1420*/  USHF.R.U32.HI UR13, URZ, UR13, UR18 ;  /* 0x0000000dff0d7299 */ /* 0x000fe40008011612 */
[----:B------:R-:W-:Y:S02]  /*1430*/  USEL UR4, UR20, UR24, !UP0 ;  /* 0x0000001814047287 */ /* 0x000fe4000c000000 */
[----:B------:R-:W-:Y:S02]  /*1440*/  UIMAD UR7, UR5, UR21, URZ ;  /* 0x00000015050772a4 */ /* 0x000fe4000f8e02ff */
[----:B------:R-:W-:Y:S02]  /*1450*/  USEL UR5, UR16, UR13, !UP1 ;  /* 0x0000000d10057287 */ /* 0x000fe4000c800000 */
[----:B------:R-:W-:Y:S02]  /*1460*/  UIMAD UR12, UR6, UR21, URZ ;  /* 0x00000015060c72a4 */ /* 0x000fe4000f8e02ff */
[----:B------:R-:W-:-:S02]  /*1470*/  UISETP.GE.AND UP0, UPT, UR4, UR7, UPT ;  /* 0x000000070400728c */ /* 0x000fc4000bf06270 */
[----:B------:R-:W-:Y:S02]  /*1480*/  UIMAD.WIDE.U32 UR10, UR4, UR8, URZ ;  /* 0x00000008040a72a5 */ /* 0x000fe4000f8e00ff */
[----:B------:R-:W-:Y:S02]  /*1490*/  UISETP.GE.OR UP0, UPT, UR5, UR12, UP0 ;  /* 0x0000000c0500728c */ /* 0x000fe40008706670 */
[----:B------:R-:W-:Y:S02]  /*14a0*/  UIMAD.WIDE.U32 UR12, UR5, UR8, URZ ;  /* 0x00000008050c72a5 */ /* 0x000fe4000f8e00ff */
[----:B------:R-:W-:Y:S01]  /*14b0*/  UIADD3 UR10, UPT, UPT, -UR4, URZ, URZ ;  /* 0x000000ff040a7290 */ /* 0x000fe2000fffe1ff */
[----:B------:R-:W-:Y:S01]  /*14c0*/  UMOV UR8, UR11 ;  /* 0x0000000b00087c82 */ /* 0x000fe20008000000 */
[----:B------:R-:W-:Y:S02]  /*14d0*/  UIADD3 UR11, UPT, UPT, -UR5, URZ, URZ ;  /* 0x000000ff050b7290 */ /* 0x000fe4000fffe1ff */
[----:B------:R-:W-:-:S03]  /*14e0*/  USHF.R.U32.HI UR8, URZ, UR9, UR8 ;  /* 0x00000009ff087299 */ /* 0x000fc60008011608 */
[----:B------:R-:W-:Y:S01]  /*14f0*/  @!UP0 UMOV UR7, UR13 ;  /* 0x0000000d00078c82 */ /* 0x000fe20008000000 */
[----:B------:R-:W-:Y:S02]  /*1500*/  UIMAD UR20, UR14, UR10, UR20 ;  /* 0x0000000a0e1472a4 */ /* 0x000fe4000f8e0214 */
[----:B------:R-:W-:Y:S02]  /*1510*/  USEL UR8, UR4, UR8, !UP2 ;  /* 0x0000000804087287 */ /* 0x000fe4000d000000 */
[----:B------:R-:W-:Y:S02]  /*1520*/  @!UP0 USHF.R.U32.HI UR7, URZ, UR9, UR7 ;  /* 0x00000009ff078299 */ /* 0x000fe40008011607 */
[----:B------:R-:W-:Y:S02]  /*1530*/  UIADD3 UR9, UPT, UPT, -UR8, URZ, URZ ;  /* 0x000000ff08097290 */ /* 0x000fe4000fffe1ff */
[----:B------:R-:W-:Y:S02]  /*1540*/  @!UP0 USEL UR7, UR5, UR7, !UP2 ;  /* 0x0000000705078287 */ /* 0x000fe4000d000000 */
[----:B------:R-:W-:-:S02]  /*1550*/  UIMAD UR9, UR21, UR9, UR4 ;  /* 0x00000009150972a4 */ /* 0x000fc4000f8e0204 */
[----:B------:R-:W-:Y:S02]  /*1560*/  @!UP0 UIADD3 UR8, UPT, UPT, UR8, -UR7, URZ ;  /* 0x8000000708088290 */ /* 0x000fe4000fffe0ff */
[----:B------:R-:W-:Y:S02]  /*1570*/  @!UP0 UIMAD UR6, UR9, UR6, UR7 ;  /* 0x00000006090682a4 */ /* 0x000fe4000f8e0207 */
[----:B------:R-:W-:Y:S02]  /*1580*/  @!UP0 UIMAD UR4, UR8, UR21, UR5 ;  /* 0x00000015080482a4 */ /* 0x000fe4000f8e0205 */
[----:B------:R-:W-:Y:S02]  /*1590*/  UIMAD UR16, UR30, UR11, UR16 ;  /* 0x0000000b1e1072a4 */ /* 0x000fe4000f8e0210 */
[----:B------:R-:W-:Y:S01]  /*15a0*/  UIMAD UR20, UR4, UR14, UR20 ;  /* 0x0000000e041472a4 */ /* 0x000fe2000f8e0214 */
[----:B------:R-:W-:Y:S02]  /*15b0*/  @!UP0 UMOV UR5, UR6 ;  /* 0x0000000600058c82 */ /* 0x000fe40008000000 */
[----:B------:R-:W-:-:S12]  /*15c0*/  UIMAD UR16, UR5, UR30, UR16 ;  /* 0x0000001e051072a4 */ /* 0x000fd8000f8e0210 */
.L_x_18:
[----:B------:R-:W-:Y:S02]  /*15d0*/  UISETP.NE.AND UP1, UPT, UR31, 0x1, UPT ;  /* 0x000000011f00788c */ /* 0x000fe4000bf25270 */
[----:B------:R-:W-:Y:S02]  /*15e0*/  ULOP3.LUT UR21, UR26, 0xffff, URZ, 0xc0, !UPT ;  /* 0x0000ffff1a157892 */ /* 0x000fe4000f8ec0ff */
[----:B------:R-:W-:Y:S02]  /*15f0*/  UISETP.NE.AND UP0, UPT, UR17, 0x2, UPT ;  /* 0x000000021100788c */ /* 0x000fe4000bf05270 */
[----:B------:R-:W-:Y:S02]  /*1600*/  ULOP3.LUT UR22, UR29, 0x800, URZ, 0xc0, !UPT ;  /* 0x000008001d167892 */ /* 0x000fe4000f8ec0ff */
[----:B------:R-:W-:Y:S02]  /*1610*/  ULOP3.LUT UR46, UR46, 0x80, URZ, 0xc0, !UPT ;  /* 0x000000802e2e7892 */ /* 0x000fe4000f8ec0ff */
[----:B------:R-:W-:Y:S01]  /*1620*/  USHF.L.U32 UR21, UR32, UR21, URZ ;  /* 0x0000001520157299 */ /* 0x000fe200080006ff */
[----:B------:R-:W-:Y:S11]  /*1630*/  BRA.U UP1, `(.L_x_19) ;  /* 0x0000000101447547 */ /* 0x000ff6000b800000 */
[----:B------:R-:W1:Y:S01]  /*1640*/  LDCU.128 UR8, c[0x0][0xb10] ;  /* 0x00016200ff0877ac */ /* 0x000e620008000c00 */
[----:B------:R-:W2:Y:S01]  /*1650*/  LDCU UR12, c[0x0][0xb0c] ;  /* 0x00016180ff0c77ac */ /* 0x000ea20008000800 */
[----:B------:R-:W3:Y:S01]  /*1660*/  LDCU UR13, c[0x0][0xb20] ;  /* 0x00016400ff0d77ac */ /* 0x000ee20008000800 */
[----:B-1----:R-:W-:Y:S02]  /*1670*/  UIMAD.WIDE.U32 UR6, UR16, UR8, URZ ;  /* 0x00000008100672a5 */ /* 0x002fe4000f8e00ff */
[----:B------:R-:W-:Y:S02]  /*1680*/  UIMAD.WIDE.U32 UR4, UR20, UR11, URZ ;  /* 0x0000000b140472a5 */ /* 0x000fe4000f8e00ff */
[----:B--2---:R-:W-:Y:S02]  /*1690*/  UISETP.NE.AND UP2, UPT, UR12, 0x1, UPT ;  /* 0x000000010c00788c */ /* 0x004fe4000bf45270 */
[----:B------:R-:W-:Y:S01]  /*16a0*/  UISETP.NE.AND UP1, UPT, UR10, 0x1, UPT ;  /* 0x000000010a00788c */ /* 0x000fe2000bf25270 */
[----:B------:R-:W-:-:S02]  /*16b0*/  UMOV UR6, UR7 ;  /* 0x0000000700067c82 */ /* 0x000fc40008000000 */
[----:B------:R-:W-:Y:S01]  /*16c0*/  UMOV UR4, UR5 ;  /* 0x0000000500047c82 */ /* 0x000fe20008000000 */
[----:B------:R-:W-:Y:S02]  /*16d0*/  USHF.R.U32.HI UR6, URZ, UR9, UR6 ;  /* 0x00000009ff067299 */ /* 0x000fe40008011606 */
[----:B---3--:R-:W-:Y:S02]  /*16e0*/  USHF.R.U32.HI UR4, URZ, UR13, UR4 ;  /* 0x0000000dff047299 */ /* 0x008fe40008011604 */
[----:B------:R-:W-:Y:S02]  /*16f0*/  USEL UR5, UR16, UR6, !UP2 ;  /* 0x0000000610057287 */ /* 0x000fe4000d000000 */
[----:B------:R-:W-:-:S04]  /*1700*/  USEL UR4, UR20, UR4, !UP1 ;  /* 0x0000000414047287 */ /* 0x000fc8000c800000 */
[----:B------:R-:W-:Y:S02]  /*1710*/  UIADD3 UR6, UPT, UPT, UR5, -UR4, URZ ;  /* 0x8000000405067290 */ /* 0x000fe4000fffe0ff */
[----:B------:R-:W-:Y:S02]  /*1720*/  UIADD3 UR4, UPT, UPT, -UR5, UR4, URZ ;  /* 0x0000000405047290 */ /* 0x000fe4000fffe1ff */
[----:B------:R-:W-:Y:S02]  /*1730*/  UIMAD UR20, UR6, UR10, UR20 ;  /* 0x0000000a061472a4 */ /* 0x000fe4000f8e0214 */
[----:B------:R-:W-:-:S12]  /*1740*/  UIMAD UR16, UR4, UR12, UR16 ;  /* 0x0000000c041072a4 */ /* 0x000fd8000f8e0210 */
.L_x_19:
[----:B------:R-:W-:Y:S05]  /*1750*/  BRA.U !UP5, `(.L_x_20) ;  /* 0x000000010d0c7547 */ /* 0x000fea000b800000 */
[----:B------:R-:W-:Y:S01]  /*1760*/  UCGABAR_WAIT ;  /* 0x0000000000007dc7 */ /* 0x000fe20008000000 */
[----:B------:R-:W-:Y:S01]  /*1770*/  CCTL.IVALL ;  /* 0x00000000ff00798f */ /* 0x000fe20002000000 */
[----:B------:R-:W-:Y:S05]  /*1780*/  BRA `(.L_x_21) ;  /* 0x0000000000047947 */ /* 0x000fea0003800000 */
.L_x_20:
[----:B------:R-:W-:Y:S06]  /*1790*/  BAR.SYNC.DEFER_BLOCKING 0x0 ;  /* 0x0000000000007b1d */ /* 0x000fec0000010000 */
.L_x_21:
[----:B------:R-:W-:Y:S05]  /*17a0*/  BRA.U UP0, `(.L_x_22) ;  /* 0x0000001500047547 */ /* 0x000fea000b800000 */
[----:B------:R-:W1:Y:S01]  /*17b0*/  LDCU UR6, c[0x0][0x38c] ;  /* 0x00007180ff0677ac */ /* 0x000e620008000800 */
[----:B------:R-:W-:Y:S01]  /*17c0*/  PLOP3.LUT P1, PT, PT, PT, UP3, 0x80, 0x8 ;  /* 0x000000000008781c */ /* 0x000fe20003f2f038 */
[----:B------:R-:W-:Y:S01]  /*17d0*/  IMAD.MOV.U32 R12, RZ, RZ, 0x1 ;  /* 0x00000001ff0c7424 */ /* 0x000fe200078e00ff */
[----:B------:R-:W-:Y:S02]  /*17e0*/  ISETP.NE.AND P2, PT, R3, RZ, P3 ;  /* 0x000000ff0300720c */ /* 0x000fe40001f45270 */
[----:B------:R-:W-:Y:S02]  /*17f0*/  CS2R R10, SRZ ;  /* 0x00000000000a7805 */ /* 0x000fe4000001ff00 */
[----:B------:R-:W-:Y:S01]  /*1800*/  PLOP3.LUT P1, PT, P1, PT, PT, 0x8, 0x80 ;  /* 0x000000000080781c */ /* 0x000fe20000f2e170 */
[----:B------:R-:W-:Y:S01]  /*1810*/  IMAD.MOV.U32 R9, RZ, RZ, RZ ;  /* 0x000000ffff097224 */ /* 0x000fe200078e00ff */
[----:B------:R-:W2:Y:S01]  /*1820*/  LDCU UR38, c[0x0][0x370] ;  /* 0x00006e00ff2677ac */ /* 0x000ea20008000800 */
[----:B------:R-:W-:Y:S01]  /*1830*/  IMAD.MOV.U32 R8, RZ, RZ, 0x1 ;  /* 0x00000001ff087424 */ /* 0x000fe200078e00ff */
[----:B------:R-:W3:Y:S01]  /*1840*/  LDCU.64 UR26, c[0x0][0x348] ;  /* 0x00006900ff1a77ac */ /* 0x000ee20008000a00 */
[----:B------:R-:W-:Y:S01]  /*1850*/  ULEA.HI UR43, UR22, UR46, URZ, 0x1b ;  /* 0x0000002e162b7291 */ /* 0x000fe2000f8fd8ff */
[----:B------:R-:W4:Y:S01]  /*1860*/  LDCU UR37, c[0x0][0x374] ;  /* 0x00006e80ff2577ac */ /* 0x000f220008000800 */
[----:B-1----:R-:W-:-:S02]  /*1870*/  UIADD3 UR5, UPT, UPT, UR6, 0x1f, URZ ;  /* 0x0000001f06057890 */ /* 0x002fc4000fffe0ff */
[----:B------:R-:W-:Y:S02]  /*1880*/  UIADD3 UR47, UPT, UPT, UR6, 0x3e, URZ ;  /* 0x0000003e062f7890 */ /* 0x000fe4000fffe0ff */
[----:B------:R-:W-:Y:S01]  /*1890*/  USHF.R.S32.HI UR4, URZ, 0x1f, UR5 ;  /* 0x0000001fff047899 */ /* 0x000fe20008011405 */
[----:B------:R-:W-:-:S03]  /*18a0*/  UMOV UR7, URZ ;  /* 0x000000ff00077c82 */ /* 0x000fc60008000000 */
[----:B------:R-:W-:Y:S02]  /*18b0*/  ULEA.HI UR4, UR4, UR5, URZ, 0x5 ;  /* 0x0000000504047291 */ /* 0x000fe4000f8f28ff */
[----:B------:R-:W-:Y:S02]  /*18c0*/  UIADD3 UR5, UPT, UPT, UR6, -0x1, URZ ;  /* 0xffffffff06057890 */ /* 0x000fe4000fffe0ff */
[----:B------:R-:W-:Y:S02]  /*18d0*/  USHF.R.S32.HI UR40, URZ, 0x5, UR4 ;  /* 0x00000005ff287899 */ /* 0x000fe40008011404 */
[----:B------:R-:W-:Y:S02]  /*18e0*/  UISETP.GE.U32.AND UP1, UPT, UR5, -0x3f, UPT ;  /* 0xffffffc10500788c */ /* 0x000fe4000bf26070 */
[----:B------:R-:W-:-:S04]  /*18f0*/  UISETP.LT.U32.AND UP0, UPT, UR40, 0x5, UPT ;  /* 0x000000052800788c */ /* 0x000fc8000bf01070 */
[----:B------:R-:W-:Y:S02]  /*1900*/  USEL UR39, UR40, 0x5, UP0 ;  /* 0x0000000528277887 */ /* 0x000fe40008000000 */
[----:B------:R-:W-:Y:S02]  /*1910*/  UISETP.NE.AND UP0, UPT, UR17, URZ, UPT ;  /* 0x000000ff1100728c */ /* 0x000fe4000bf05270 */
[----:B------:R-:W-:Y:S02]  /*1920*/  UIADD3 UR4, UPT, UPT, UR39, -0x1, URZ ;  /* 0xffffffff27047890 */ /* 0x000fe4000fffe0ff */
[----:B------:R-:W-:Y:S02]  /*1930*/  @UP1 UIADD3 UR4, UPT, UPT, UR39, URZ, URZ ;  /* 0x000000ff27041290 */ /* 0x000fe4000fffe0ff */
[----:B------:R-:W-:Y:S02]  /*1940*/  USEL UR23, UR41, 0x2, UP0 ;  /* 0x0000000229177887 */ /* 0x000fe40008000000 */
[----:B------:R-:W-:-:S02]  /*1950*/  UIADD3 UR44, UPT, UPT, UR40, -UR39, URZ ;  /* 0x80000027282c7290 */ /* 0x000fc4000fffe0ff */
[----:B------:R-:W-:Y:S02]  /*1960*/  UIADD3 UR25, UPT, UPT, UR4, 0x1, URZ ;  /* 0x0000000104197890 */ /* 0x000fe4000fffe0ff */
[----:B--234-:R-:W-:-:S12]  /*1970*/  UIADD3 UR41, UPT, UPT, -UR4, URZ, URZ ;  /* 0x000000ff04297290 */ /* 0x01cfd8000fffe1ff */
.L_x_42:
[----:B------:R-:W-:Y:S01]  /*1980*/  UISETP.NE.AND UP0, UPT, UR45, URZ, UPT ;  /* 0x000000ff2d00728c */ /* 0x000fe2000bf05270 */
[----:B-1----:R-:W1:Y:S08]  /*1990*/  S2UR UR45, SR_CgaCtaId ;  /* 0x00000000002d79c3 */ /* 0x002e700000008800 */
[----:B------:R-:W-:Y:S05]  /*19a0*/  BRA.U UP0, `(.L_x_23) ;  /* 0x0000000100347547 */ /* 0x000fea000b800000 */
[----:B------:R-:W2:Y:S01]  /*19b0*/  S2R R0, SR_CgaCtaId ;  /* 0x0000000000007919 */ /* 0x000ea20000008800 */
[----:B------:R-:W-:Y:S02]  /*19c0*/  MOV R3, 0x400 ;  /* 0x0000040000037802 */ /* 0x000fe40000000f00 */
[----:B------:R-:W-:Y:S02]  /*19d0*/  SHF.L.U32 R2, R8, 0x1f, RZ ;  /* 0x0000001f08027819 */ /* 0x000fe400000006ff */
[----:B--2---:R-:W-:-:S05]  /*19e0*/  LEA R0, R0, R3, 0x18 ;  /* 0x0000000300007211 */ /* 0x004fca00078ec0ff */
[----:B------:R-:W-:-:S04]  /*19f0*/  IMAD R3, R9, 0x8, R0 ;  /* 0x0000000809037824 */ /* 0x000fc800078e0200 */
[----:B------:R-:W2:Y:S02]  /*1a00*/  SYNCS.PHASECHK.TRANS64.TRYWAIT P0, [R3+URZ+0xf0], R2 ;  /* 0x0000f002030075a7 */ /* 0x000ea400080011ff */
[----:B--2---:R-:W-:Y:S05]  /*1a10*/  @!P0 BRA `(.L_x_24) ;  /* 0x000000a000948947 */ /* 0x004fea0003800000 */
.L_x_145:
[----:B------:R-:W-:Y:S01]  /*1a20*/  VIADD R9, R9, 0x1 ;  /* 0x0000000109097836 */ /* 0x000fe20000000000 */
[----:B------:R2:W-:Y:S04]  /*1a30*/  SYNCS.ARRIVE.TRANS64.A1T0 RZ, [R3+URZ+0xe0], RZ ;  /* 0x0000e0ff03ff79a7 */ /* 0x0005e800081000ff */
[----:B------:R-:W-:-:S04]  /*1a40*/  ISETP.NE.AND P0, PT, R9, 0x2, PT ;  /* 0x000000020900780c */ /* 0x000fc80003f05270 */
[----:B------:R-:W-:Y:S02]  /*1a50*/  SEL R9, R9, RZ, P0 ;  /* 0x000000ff09097207 */ /* 0x000fe40000000000 */
[----:B--2---:R-:W-:-:S04]  /*1a60*/  SEL R3, RZ, 0x1, P0 ;  /* 0x00000001ff037807 */ /* 0x004fc80000000000 */
[----:B------:R-:W-:-:S07]  /*1a70*/  LOP3.LUT R8, R8, R3, RZ, 0x3c, !PT ;  /* 0x0000000308087212 */ /* 0x000fce00078e3cff */
.L_x_23:
[----:B------:R-:W-:Y:S01]  /*1a80*/  UMOV UR6, 0x400 ;  /* 0x0000040000067882 */ /* 0x000fe20000000000 */
[----:B------:R-:W-:Y:S01]  /*1a90*/  SHF.L.U32 R0, R12, 0x1f, RZ ;  /* 0x0000001f0c007819 */ /* 0x000fe200000006ff */
[----:B-1----:R-:W-:Y:S02]  /*1aa0*/  ULEA UR6, UR45, UR6, 0x18 ;  /* 0x000000062d067291 */ /* 0x002fe4000f8ec0ff */
[----:B------:R-:W-:Y:S02]  /*1ab0*/  UISETP.GE.U32.AND UP0, UPT, UR47, 0x3f, UPT ;  /* 0x0000003f2f00788c */ /* 0x000fe4000bf06070 */
[----:B------:R-:W-:Y:S02]  /*1ac0*/  ULEA UR4, UR7, UR6, 0x3 ;  /* 0x0000000607047291 */ /* 0x000fe4000f8e18ff */
[----:B------:R-:W-:Y:S01]  /*1ad0*/  ULEA UR11, UR20, UR46, 0x8 ;  /* 0x0000002e140b7291 */ /* 0x000fe2000f8e40ff */
[----:B------:R-:W-:-:S06]  /*1ae0*/  UMOV UR13, URZ ;  /* 0x000000ff000d7c82 */ /* 0x000fcc0008000000 */
[----:B------:R1:W2:Y:S01]  /*1af0*/  SYNCS.PHASECHK.TRANS64.TRYWAIT P0, [UR4+0x28], R0 ;  /* 0x00002800ff0075a7 */ /* 0x0002a20008001104 */
[----:B------:R-:W-:-:S04]  /*1b00*/  ULEA.HI UR4, UR16, UR16, URZ, 0x1 ;  /* 0x0000001010047291 */ /* 0x000fc8000f8f08ff */
[----:B------:R-:W-:-:S04]  /*1b10*/  USHF.L.U32 UR4, UR4, 0x7, URZ ;  /* 0x0000000704047899 */ /* 0x000fc800080006ff */
[----:B------:R-:W-:-:S04]  /*1b20*/  ULOP3.LUT UR35, UR4, 0xffffff00, URZ, 0xc0, !UPT ;  /* 0xffffff0004237892 */ /* 0x000fc8000f8ec0ff */
[----:B------:R-:W-:Y:S01]  /*1b30*/  UIADD3 UR35, UPT, UPT, UR43, UR35, URZ ;  /* 0x000000232b237290 */ /* 0x000fe2000fffe0ff */
[----:B------:R-:W-:Y:S11]  /*1b40*/  BRA.U !UP0, `(.L_x_25) ;  /* 0x0000000108c47547 */ /* 0x000ff6000b800000 */
[----:B------:R-:W-:Y:S01]  /*1b50*/  UMOV UR16, UR41 ;  /* 0x0000002900107c82 */ /* 0x000fe20008000000 */
[----:B------:R-:W-:Y:S01]  /*1b60*/  UMOV UR4, UR7 ;  /* 0x0000000700047c82 */ /* 0x000fe20008000000 */
[----:B------:R-:W-:-:S05]  /*1b70*/  UMOV UR34, URZ ;  /* 0x000000ff00227c82 */ /* 0x000fca0008000000 */
.L_x_31:
[----:B------:R-:W-:Y:S01]  /*1b80*/  ULEA UR33, UR4, UR6, 0x3 ;  /* 0x0000000604217291 */ /* 0x000fe2000f8e18ff */
[----:B------:R-:W-:Y:S01]  /*1b90*/  @P3 MOV R2, 0x4000 ;  /* 0x0000400000023802 */ /* 0x000fe20000000f00 */
[----:B--234-:R-:W-:Y:S10]  /*1ba0*/  @P0 BRA `(.L_x_26) ;  /* 0x00000000000c0947 */ /* 0x01cff40003800000 */
[----:B------:R-:W-:-:S04]  /*1bb0*/  SHF.L.U32 R3, R12, 0x1f, RZ ;  /* 0x0000001f0c037819 */ /* 0x000fc800000006ff */
[----:B------:R-:W2:Y:S02]  /*1bc0*/  SYNCS.PHASECHK.TRANS64.TRYWAIT P0, [UR33+0x28], R3 ;  /* 0x00002803ff0075a7 */ /* 0x000ea40008001121 */
[----:B--2---:R-:W-:Y:S05]  /*1bd0*/  @!P0 BRA `(.L_x_27) ;  /* 0x000000a000388947 */ /* 0x004fea0003800000 */
.L_x_26:
[----:B------:R2:W-:Y:S01]  /*1be0*/  @P3 SYNCS.ARRIVE.TRANS64 RZ, [UR33], R2 ;  /* 0x00000002ffff39a7 */ /* 0x0005e20008000021 */
[----:B------:R-:W-:Y:S02]  /*1bf0*/  ULOP3.LUT UR5, UR23, 0x2, URZ, 0xfc, !UPT ;  /* 0x0000000217057892 */ /* 0x000fe4000f8efcff */
[----:B------:R-:W-:Y:S02]  /*1c00*/  UIADD3 UR16, UPT, UPT, UR16, 0x1, URZ ;  /* 0x0000000110107890 */ /* 0x000fe4000fffe0ff */
[----:B------:R-:W-:Y:S02]  /*1c10*/  UISETP.NE.AND UP0, UPT, UR5, 0x2, UPT ;  /* 0x000000020500788c */ /* 0x000fe4000bf05270 */
[----:B------:R-:W-:-:S07]  /*1c20*/  UISETP.NE.AND UP2, UPT, UR16, 0x1, UPT ;  /* 0x000000011000788c */ /* 0x000fce000bf45270 */
[----:B------:R-:W-:Y:S05]  /*1c30*/  BRA.U UP0, `(.L_x_28) ;  /* 0x0000000100047547 */ /* 0x000fea000b800000 */
[----:B------:R-:W-:Y:S05]  /*1c40*/  BPT.TRAP 0x1 ;  /* 0x000000040000795c */ /* 0x000fea0000300000 */
.L_x_28:
[----:B------:R-:W-:Y:S04]  /*1c50*/  BSSY.RECONVERGENT B0, `(.L_x_29) ;  /* 0x0000003000007945 */ /* 0x000fe80003800200 */
[----:B------:R-:W-:Y:S05]  /*1c60*/  @!P2 BRA `(.L_x_30) ;  /* 0x000000000004a947 */ /* 0x000fea0003800000 */
[----:B------:R-:W-:Y:S05]  /*1c70*/  BPT.TRAP 0x1 ;  /* 0x000000040000795c */ /* 0x000fea0000300000 */
.L_x_30:
[----:B------:R-:W-:Y:S05]  /*1c80*/  BSYNC.RECONVERGENT B0 ;  /* 0x0000000000007941 */ /* 0x000fea0003800200 */
.L_x_29:
[----:B------:R-:W-:Y:S02]  /*1c90*/  UIADD3 UR5, UPT, UPT, UR4, 0x1, URZ ;  /* 0x0000000104057890 */ /* 0x000fe4000fffe0ff */
[----:B------:R-:W-:Y:S02]  /*1ca0*/  UIADD3 UR14, UP1, UPT, UR26, 0x80, URZ ;  /* 0x000000801a0e7890 */ /* 0x000fe4000ff3e0ff */
[----:B------:R-:W-:Y:S02]  /*1cb0*/  UISETP.NE.AND UP0, UPT, UR5, 0x5, UPT ;  /* 0x000000050500788c */ /* 0x000fe4000bf05270 */
[----:B------:R-:W-:Y:S02]  /*1cc0*/  ULOP3.LUT UR33, UR33, 0xfefffff8, URZ, 0xc0, !UPT ;  /* 0xfefffff821217892 */ /* 0x000fe4000f8ec0ff */
[----:B------:R-:W-:Y:S02]  /*1cd0*/  USEL UR8, URZ, 0x1, UP0 ;  /* 0x00000001ff087887 */ /* 0x000fe40008000000 */
[----:B------:R-:W-:-:S02]  /*1ce0*/  USEL UR7, UR5, URZ, UP0 ;  /* 0x000000ff05077287 */ /* 0x000fc40008000000 */
[----:B------:R-:W-:Y:S02]  /*1cf0*/  UIADD3.X UR15, UPT, UPT, URZ, UR27, URZ, UP1, !UPT ;  /* 0x0000001bff0f7290 */ /* 0x000fe40008ffe4ff */
[----:B------:R-:W-:Y:S01]  /*1d00*/  ULEA UR5, UR7, UR6, 0x3 ;  /* 0x0000000607057291 */ /* 0x000fe2000f8e18ff */
[----:B------:R-:W-:Y:S01]  /*1d10*/  LOP3.LUT R12, R12, UR8, RZ, 0x3c, !PT ;  /* 0x000000080c0c7c12 */ /* 0x000fe2000f8e3cff */
[----:B------:R-:W-:Y:S02]  /*1d20*/  USHF.L.U32 UR8, UR4, 0xc, URZ ;  /* 0x0000000c04087899 */ /* 0x000fe400080006ff */
[----:B------:R-:W-:Y:S01]  /*1d30*/  UIADD3 UR4, UP0, UPT, UR26, 0x180, URZ ;  /* 0x000001801a047890 */ /* 0x000fe2000ff1e0ff */
[----:B-1----:R-:W-:Y:S01]  /*1d40*/  SHF.L.U32 R0, R12, 0x1f, RZ ;  /* 0x0000001f0c007819 */ /* 0x002fe200000006ff */
[----:B------:R-:W-:Y:S02]  /*1d50*/  ULOP3.LUT UR32, UR8, UR22, URZ, 0xfc, !UPT ;  /* 0x0000001608207292 */ /* 0x000fe4000f8efcff */
[----:B------:R-:W-:Y:S01]  /*1d60*/  UPRMT UR13, URZ, 0x5410, UR21 ;  /* 0x00005410ff0d7896 */ /* 0x000fe20008000015 */
[----:B------:R3:W4:Y:S01]  /*1d70*/  SYNCS.PHASECHK.TRANS64.TRYWAIT P0, [UR5+0x28], R0 ;  /* 0x00002800ff0075a7 */ /* 0x0007220008001105 */
[----:B------:R-:W-:-:S02]  /*1d80*/  UIADD3 UR32, UPT, UPT, UR6, 0xc400, UR32 ;  /* 0x0000c40006207890 */ /* 0x000fc4000fffe020 */
[----:B------:R-:W-:Y:S02]  /*1d90*/  UIADD3 UR8, UPT, UPT, UR6, 0x11400, UR8 ;  /* 0x0001140006087890 */ /* 0x000fe4000fffe008 */
[----:B------:R-:W-:Y:S01]  /*1da0*/  UIADD3.X UR5, UPT, UPT, URZ, UR27, URZ, UP0, !UPT ;  /* 0x0000001bff057290 */ /* 0x000fe200087fe4ff */
[----:B------:R-:W-:Y:S01]  /*1db0*/  UMOV UR18, 0x0 ;  /* 0x0000000000127882 */ /* 0x000fe20000000000 */
[----:B------:R-:W-:Y:S01]  /*1dc0*/  UMOV UR19, 0x10000000 ;  /* 0x1000000000137882 */ /* 0x000fe20000000000 */
[----:B------:R-:W-:Y:S01]  /*1dd0*/  UMOV UR10, UR34 ;  /* 0x00000022000a7c82 */ /* 0x000fe20008000000 */
[----:B------:R-:W-:Y:S01]  /*1de0*/  UMOV UR12, UR36 ;  /* 0x00000024000c7c82 */ /* 0x000fe20008000000 */
[----:B------:R-:W-:Y:S01]  /*1df0*/  UMOV UR9, UR33 ;  /* 0x0000002100097c82 */ /* 0x000fe20008000000 */
[----:B------:R1:W-:Y:S03]  /*1e00*/  UTMALDG.3D.MULTICAST.2CTA [UR32], [UR14], UR13, desc[UR18] ;  /* 0x000012200e0073b4 */ /* 0x0003e6000821180d */
[----:B------:R2:W-:Y:S01]  /*1e10*/  UTMALDG.3D.2CTA [UR8], [UR4], desc[UR18] ;  /* 0x00001208040075b4 */ /* 0x0005e20008211000 */
[----:B-1----:R-:W-:Y:S01]  /*1e20*/  UIADD3 UR34, UPT, UPT, UR34, 0x20, URZ ;  /* 0x0000002022227890 */ /* 0x002fe2000fffe0ff */
[----:B------:R-:W-:Y:S01]  /*1e30*/  UMOV UR13, UR25 ;  /* 0x00000019000d7c82 */ /* 0x000fe20008000000 */
[----:B--2---:R-:W-:Y:S01]  /*1e40*/  UMOV UR4, UR7 ;  /* 0x0000000700047c82 */ /* 0x004fe20008000000 */
[----:B------:R-:W-:Y:S09]  /*1e50*/  BRA.U UP2, `(.L_x_31) ;  /* 0xfffffffd02487547 */ /* 0x000ff2000b83ffff */
.L_x_25:
[----:B------:R-:W-:Y:S01]  /*1e60*/  ULEA UR4, UR7, UR6, 0x3 ;  /* 0x0000000607047291 */ /* 0x000fe2000f8e18ff */
[----:B-1-3--:R-:W-:Y:S01]  /*1e70*/  SHF.L.U32 R0, R12, 0x1f, RZ ;  /* 0x0000001f0c007819 */ /* 0x00afe200000006ff */
[----:B------:R-:W-:Y:S01]  /*1e80*/  @!P1 SYNCS.ARRIVE.TRANS64.A1T0 RZ, [UR6+0x98], RZ ;  /* 0x000098ffffff99a7 */ /* 0x000fe20008100006 */
[----:B------:R-:W-:-:S06]  /*1e90*/  UISETP.GT.AND UP0, UPT, UR40, UR39, UPT ;  /* 0x000000272800728c */ /* 0x000fcc000bf04270 */
[----:B--2-4-:R1:W2:Y:S03]  /*1ea0*/  SYNCS.PHASECHK.TRANS64.TRYWAIT P0, [UR4+0x28], R0 ;  /* 0x00002800ff0075a7 */ /* 0x0142a60008001104 */
[----:B------:R-:W-:Y:S05]  /*1eb0*/  BRA.U !UP0, `(.L_x_32) ;  /* 0x0000000108c47547 */ /* 0x000fea000b800000 */
[----:B------:R-:W-:Y:S01]  /*1ec0*/  UIADD3 UR24, UPT, UPT, UR44, UR13, URZ ;  /* 0x0000000d2c187290 */ /* 0x000fe2000fffe0ff */
[----:B------:R-:W-:-:S11]  /*1ed0*/  UMOV UR4, UR7 ;  /* 0x0000000700047c82 */ /* 0x000fd60008000000 */
.L_x_38:
[----:B------:R-:W-:Y:S01]  /*1ee0*/  ULEA UR17, UR4, UR6, 0x3 ;  /* 0x0000000604117291 */ /* 0x000fe2000f8e18ff */
[----:B--2---:R-:W-:Y:S01]  /*1ef0*/  @P3 MOV R2, 0x4000 ;  /* 0x0000400000023802 */ /* 0x004fe20000000f00 */
[----:B--2-4-:R-:W-:Y:S10]  /*1f00*/  @P0 BRA `(.L_x_33) ;  /* 0x00000000000c0947 */ /* 0x014ff40003800000 */
[----:B------:R-:W-:-:S04]  /*1f10*/  SHF.L.U32 R3, R12, 0x1f, RZ ;  /* 0x0000001f0c037819 */ /* 0x000fc800000006ff */
[----:B------:R-:W2:Y:S02]  /*1f20*/  SYNCS.PHASECHK.TRANS64.TRYWAIT P0, [UR17+0x28], R3 ;  /* 0x00002803ff0075a7 */ /* 0x000ea40008001111 */
[----:B--2---:R-:W-:Y:S05]  /*1f30*/  @!P0 BRA `(.L_x_34) ;  /* 0x0000009c00788947 */ /* 0x004fea0003800000 */
.L_x_33:
[----:B------:R2:W-:Y:S01]  /*1f40*/  @P3 SYNCS.ARRIVE.TRANS64 RZ, [UR17], R2 ;  /* 0x00000002ffff39a7 */ /* 0x0005e20008000011 */
[----:B------:R-:W-:-:S04]  /*1f50*/  ULOP3.LUT UR5, UR23, 0x2, URZ, 0xfc, !UPT ;  /* 0x0000000217057892 */ /* 0x000fc8000f8efcff */
[----:B------:R-:W-:-:S09]  /*1f60*/  UISETP.NE.AND UP0, UPT, UR5, 0x2, UPT ;  /* 0x000000020500788c */ /* 0x000fd2000bf05270 */
[----:B------:R-:W-:Y:S05]  /*1f70*/  BRA.U UP0, `(.L_x_35) ;  /* 0x0000000100047547 */ /* 0x000fea000b800000 */
[----:B------:R-:W-:Y:S05]  /*1f80*/  BPT.TRAP 0x1 ;  /* 0x000000040000795c */ /* 0x000fea0000300000 */
.L_x_35:
[----:B------:R-:W-:Y:S04]  /*1f90*/  BSSY.RECONVERGENT B0, `(.L_x_36) ;  /* 0x0000003000007945 */ /* 0x000fe80003800200 */
[----:B------:R-:W-:Y:S05]  /*1fa0*/  @!P2 BRA `(.L_x_37) ;  /* 0x000000000004a947 */ /* 0x000fea0003800000 */
[----:B------:R-:W-:Y:S05]  /*1fb0*/  BPT.TRAP 0x1 ;  /* 0x000000040000795c */ /* 0x000fea0000300000 */
.L_x_37:
[----:B------:R-:W-:Y:S05]  /*1fc0*/  BSYNC.RECONVERGENT B0 ;  /* 0x0000000000007941 */ /* 0x000fea0003800200 */
.L_x_36:
[----:B------:R-:W-:Y:S02]  /*1fd0*/  UIADD3 UR5, UPT, UPT, UR4, 0x1, URZ ;  /* 0x0000000104057890 */ /* 0x000fe4000fffe0ff */
[----:B------:R-:W-:Y:S02]  /*1fe0*/  USHF.L.U32 UR18, UR13, 0x5, URZ ;  /* 0x000000050d127899 */ /* 0x000fe400080006ff */
[----:B------:R-:W-:Y:S02]  /*1ff0*/  UISETP.NE.AND UP0, UPT, UR5, 0x5, UPT ;  /* 0x000000050500788c */ /* 0x000fe4000bf05270 */
[----:B------:R-:W-:Y:S02]  /*2000*/  ULOP3.LUT UR17, UR17, 0xfefffff8, URZ, 0xc0, !UPT ;  /* 0xfefffff811117892 */ /* 0x000fe4000f8ec0ff */
[----:B------:R-:W-:Y:S02]  /*2010*/  USEL UR8, URZ, 0x1, UP0 ;  /* 0x00000001ff087887 */ /* 0x000fe40008000000 */
[----:B------:R-:W-:-:S02]  /*2020*/  USEL UR7, UR5, URZ, UP0 ;  /* 0x000000ff05077287 */ /* 0x000fc40008000000 */
[----:B------:R-:W-:Y:S02]  /*2030*/  UIADD3 UR14, UP0, UPT, UR26, 0x180, URZ ;  /* 0x000001801a0e7890 */ /* 0x000fe4000ff1e0ff */
        /* <DEDUP_REMOVED lines=9> */
[----:B------:R-:W-:Y:S02]  /*20d0*/  UIADD3.X UR5, UPT, UPT, URZ, UR27, URZ, UP1, !UPT ;  /* 0x0000001bff057290 */ /* 0x000fe40008ffe4ff */
[----:B------:R-:W-:Y:S02]  /*20e0*/  UIADD3 UR8, UPT, UPT, UR6, 0x11400, UR8 ;  /* 0x0001140006087890 */ /* 0x000fe4000fffe008 */
[----:B------:R-:W-:Y:S01]  /*20f0*/  UIADD3.X UR15, UPT, UPT, URZ, UR27, URZ, UP0, !UPT ;  /* 0x0000001bff0f7290 */ /* 0x000fe200087fe4ff */
[----:B------:R-:W-:Y:S01]  /*2100*/  UMOV UR28, 0x0 ;  /* 0x00000000001c7882 */ /* 0x000fe20000000000 */
[----:B------:R-:W-:Y:S01]  /*2110*/  UMOV UR29, 0x10000000 ;  /* 0x10000000001d7882 */ /* 0x000fe20000000000 */
[----:B------:R-:W-:Y:S01]  /*2120*/  UMOV UR19, UR35 ;  /* 0x0000002300137c82 */ /* 0x000fe20008000000 */
[----:B------:R-:W-:Y:S01]  /*2130*/  UMOV UR20, UR36 ;  /* 0x0000002400147c82 */ /* 0x000fe20008000000 */
[----:B------:R-:W-:Y:S01]  /*2140*/  UMOV UR12, UR36 ;  /* 0x00000024000c7c82 */ /* 0x000fe20008000000 */
[----:B------:R1:W-:Y:S01]  /*2150*/  UTMALDG.3D.MULTICAST.2CTA [UR16], [UR4], UR10, desc[UR28] ;  /* 0x00001c10040073b4 */ /* 0x0003e2000821180a */
[----:B------:R-:W-:Y:S01]  /*2160*/  UMOV UR9, UR17 ;  /* 0x0000001100097c82 */ /* 0x000fe20008000000 */
[----:B------:R-:W-:-:S04]  /*2170*/  UIADD3 UR13, UPT, UPT, UR13, 0x1, URZ ;  /* 0x000000010d0d7890 */ /* 0x000fc8000fffe0ff */
[----:B------:R-:W-:Y:S01]  /*2180*/  UISETP.NE.AND UP0, UPT, UR13, UR24, UPT ;  /* 0x000000180d00728c */ /* 0x000fe2000bf05270 */
[----:B-1----:R-:W-:Y:S01]  /*2190*/  UMOV UR10, UR18 ;  /* 0x00000012000a7c82 */ /* 0x002fe20008000000 */
[----:B------:R-:W-:Y:S01]  /*21a0*/  UMOV UR4, UR7 ;  /* 0x0000000700047c82 */ /* 0x000fe20008000000 */
[----:B------:R3:W-:Y:S06]  /*21b0*/  UTMALDG.3D.2CTA [UR8], [UR14], desc[UR28] ;  /* 0x00001c080e0075b4 */ /* 0x0007ec0008211000 */
[----:B---3--:R-:W-:Y:S05]  /*21c0*/  BRA.U UP0, `(.L_x_38) ;  /* 0xfffffffd00447547 */ /* 0x008fea000b83ffff */
.L_x_32:
[C---:B------:R-:W-:Y:S01]  /*21d0*/  LEA R3, R11.reuse, UR6, 0x3 ;  /* 0x000000060b037c11 */ /* 0x040fe2000f8e18ff */
[----:B------:R-:W-:Y:S01]  /*21e0*/  NOP ;  /* 0x0000000000007918 */ /* 0x000fe20000000000 */
[----:B-1----:R-:W-:Y:S02]  /*21f0*/  SHF.L.U32 R0, R10, 0x1f, RZ ;  /* 0x0000001f0a007819 */ /* 0x002fe400000006ff */
[----:B------:R-:W-:Y:S02]  /*2200*/  LEA R5, R11, UR6, 0x4 ;  /* 0x000000060b057c11 */ /* 0x000fe4000f8e20ff */
[----:B--2-4-:R-:W1:Y:S02]  /*2210*/  SYNCS.PHASECHK.TRANS64.TRYWAIT P0, [R3+URZ+0xa0], R0 ;  /* 0x0000a000030075a7 */ /* 0x014e6400080011ff */
[----:B-1----:R-:W-:Y:S05]  /*2220*/  @!P0 BRA `(.L_x_39) ;  /* 0x0000009800d48947 */ /* 0x002fea0003800000 */
.L_x_148:
[----:B------:R-:W2:Y:S01]  /*2230*/  LDS.128 R4, [R5+0x110] ;  /* 0x0001100005047984 */ /* 0x000ea20000000c00 */
[----:B------:R-:W-:Y:S01]  /*2240*/  UISETP.GE.AND UP0, UPT, UR42, 0x1, UPT ;  /* 0x000000012a00788c */ /* 0x000fe2000bf06270 */
[----:B------:R-:W-:Y:S01]  /*2250*/  @!PT LDS RZ, [RZ] ;  /* 0x00000000fffff984 */ /* 0x000fe20000000800 */
[----:B------:R-:W-:Y:S01]  /*2260*/  @!PT LDS RZ, [RZ] ;  /* 0x00000000fffff984 */ /* 0x000fe20000000800 */
[----:B------:R-:W-:Y:S01]  /*2270*/  @!PT LDS RZ, [RZ] ;  /* 0x00000000fffff984 */ /* 0x000fe20000000800 */
[----:B------:R-:W-:Y:S01]  /*2280*/  @!PT LDS RZ, [RZ] ;  /* 0x00000000fffff984 */ /* 0x000fe20000000800 */
[----:B------:R3:W-:Y:S06]  /*2290*/  MEMBAR.ALL.CTA ;  /* 0x0000000000007992 */ /* 0x0007ec0000008000 */
[----:B---3--:R-:W3:Y:S01]  /*22a0*/  FENCE.VIEW.ASYNC.S ;  /* 0x00000000000073c6 */ /* 0x008ee20000000000 */
[----:B--2---:R-:W-:-:S13]  /*22b0*/  LOP3.LUT P0, RZ, R6, 0x1, RZ, 0xc0, !PT ;  /* 0x0000000106ff7812 */ /* 0x004fda000780c0ff */
[----:B---3--:R-:W-:Y:S01]  /*22c0*/  VOTEU.ANY UP1, P0 ;  /* 0x0000000000ff7886 */ /* 0x008fe20000020100 */
[----:B------:R-:W-:-:S13]  /*22d0*/  PLOP3.LUT P0, PT, PT, PT, UP1, 0x80, 0x8 ;  /* 0x000000000008781c */ /* 0x000fda0003f0f018 */
[----:B-1----:R-:W-:Y:S02]  /*22e0*/  @P0 LOP3.LUT R0, R5, 0xffff, RZ, 0xc0, !PT ;  /* 0x0000ffff05000812 */ /* 0x002fe400078ec0ff */
[----:B------:R-:W-:Y:S02]  /*22f0*/  @P0 MOV R2, R4 ;  /* 0x0000000400020202 */ /* 0x000fe40000000f00 */
[----:B------:R-:W-:Y:S01]  /*2300*/  @P0 R2UR UR5, R0 ;  /* 0x00000000000502ca */ /* 0x000fe200000e0000 */
[----:B------:R-:W-:Y:S01]  /*2310*/  VIADD R0, R3, 0xb0 ;  /* 0x000000b003007836 */ /* 0x000fe20000000000 */
[----:B------:R-:W-:Y:S02]  /*2320*/  @P0 SHF.R.U32.HI R4, RZ, 0x10, R5 ;  /* 0x00000010ff040819 */ /* 0x000fe40000011605 */
[----:B------:R-:W-:Y:S02]  /*2330*/  @P0 R2UR UR8, R2 ;  /* 0x00000000020802ca */ /* 0x000fe400000e0000 */
[----:B------:R-:W-:-:S02]  /*2340*/  PRMT R0, RZ, 0x654, R0 ;  /* 0x00000654ff007816 */ /* 0x000fc40000000000 */
[----:B------:R-:W-:Y:S02]  /*2350*/  @P0 R2UR UR4, R4 ;  /* 0x00000000040402ca */ /* 0x000fe400000e0000 */
[----:B------:R1:W-:Y:S03]  /*2360*/  SYNCS.ARRIVE.TRANS64.RED.A1T0 RZ, [R0+URZ], RZ ;  /* 0x000000ff00ff79a7 */ /* 0x0003e600081004ff */
[----:B------:R-:W-:-:S04]  /*2370*/  @UP1 UMOV UR30, UR5 ;  /* 0x00000005001e1c82 */ /* 0x000fc80008000000 */
[----:B------:R-:W-:-:S04]  /*2380*/  @UP1 UMOV UR31, UR8 ;  /* 0x00000008001f1c82 */ /* 0x000fc80008000000 */
[----:B------:R-:W-:Y:S01]  /*2390*/  @UP1 UMOV UR36, UR4 ;  /* 0x0000000400241c82 */ /* 0x000fe20008000000 */
[----:B------:R-:W-:Y:S05]  /*23a0*/  BRA.U !UP0, `(.L_x_40) ;  /* 0x0000000108d47547 */ /* 0x000fea000b800000 */
[----:B------:R-:W2:Y:S01]  /*23b0*/  LDCU.128 UR12, c[0x0][0xb10] ;  /* 0x00016200ff0c77ac */ /* 0x000ea20008000c00 */
[----:B------:R-:W3:Y:S01]  /*23c0*/  LDCU UR24, c[0x0][0xb20] ;  /* 0x00016400ff1877ac */ /* 0x000ee20008000800 */
[----:B------:R-:W4:Y:S01]  /*23d0*/  LDCU UR20, c[0x0][0xb0c] ;  /* 0x00016180ff1477ac */ /* 0x000f220008000800 */
[----:B------:R-:W1:Y:S01]  /*23e0*/  LDCU.64 UR10, c[0x0][0xb28] ;  /* 0x00016500ff0a77ac */ /* 0x000e620008000a00 */
[----:B------:R-:W-:Y:S02]  /*23f0*/  UISETP.NE.AND UP3, UPT, UR42, 0x1, UPT ;  /* 0x000000012a00788c */ /* 0x000fe4000bf65270 */
[----:B--2---:R-:W-:Y:S02]  /*2400*/  UIMAD.WIDE.U32 UR8, UR37, UR15, URZ ;  /* 0x0000000f250872a5 */ /* 0x004fe4000f8e00ff */
[----:B------:R-:W-:Y:S02]  /*2410*/  UIMAD.WIDE.U32 UR4, UR38, UR12, URZ ;  /* 0x0000000c260472a5 */ /* 0x000fe4000f8e00ff */
[----:B------:R-:W-:-:S02]  /*2420*/  UISETP.NE.AND UP0, UPT, UR14, 0x1, UPT ;  /* 0x000000010e00788c */ /* 0x000fc4000bf05270 */
[----:B------:R-:W-:Y:S01]  /*2430*/  UIMAD.WIDE.U32 UR28, UR30, UR15, URZ ;  /* 0x0000000f1e1c72a5 */ /* 0x000fe2000f8e00ff */
[----:B------:R-:W-:Y:S02]  /*2440*/  UMOV UR8, UR9 ;  /* 0x0000000900087c82 */ /* 0x000fe40008000000 */
[----:B------:R-:W-:Y:S01]  /*2450*/  UMOV UR4, UR5 ;  /* 0x0000000500047c82 */ /* 0x000fe20008000000 */
[----:B---3--:R-:W-:Y:S02]  /*2460*/  USHF.R.U32.HI UR8, URZ, UR24, UR8 ;  /* 0x00000018ff087299 */ /* 0x008fe40008011608 */
[----:B----4-:R-:W-:Y:S02]  /*2470*/  UISETP.NE.AND UP2, UPT, UR20, 0x1, UPT ;  /* 0x000000011400788c */ /* 0x010fe4000bf45270 */
[----:B------:R-:W-:Y:S02]  /*2480*/  USHF.R.U32.HI UR4, URZ, UR13, UR4 ;  /* 0x0000000dff047299 */ /* 0x000fe40008011604 */
[----:B------:R-:W-:-:S02]  /*2490*/  USEL UR5, UR37, UR8, !UP0 ;  /* 0x0000000825057287 */ /* 0x000fc4000c000000 */
[----:B------:R-:W-:Y:S02]  /*24a0*/  USEL UR8, UR38, UR4, !UP2 ;  /* 0x0000000426087287 */ /* 0x000fe4000d000000 */
[----:B-1----:R-:W-:Y:S01]  /*24b0*/  UIMAD.WIDE.U32 UR16, UR5, UR10, URZ ;  /* 0x0000000a051072a5 */ /* 0x002fe2000f8e00ff */
[----:B------:R-:W-:Y:S01]  /*24c0*/  UMOV UR4, UR29 ;  /* 0x0000001d00047c82 */ /* 0x000fe20008000000 */
[----:B------:R-:W-:Y:S02]  /*24d0*/  UIMAD.WIDE.U32 UR18, UR31, UR12, URZ ;  /* 0x0000000c1f1272a5 */ /* 0x000fe4000f8e00ff */
[----:B------:R-:W-:-:S03]  /*24e0*/  UIMAD.WIDE.U32 UR28, UR8, UR10, URZ ;  /* 0x0000000a081c72a5 */ /* 0x000fc6000f8e00ff */
[----:B------:R-:W-:Y:S01]  /*24f0*/  UMOV UR16, UR17 ;  /* 0x0000001100107c82 */ /* 0x000fe20008000000 */
[----:B------:R-:W-:Y:S02]  /*2500*/  USHF.R.U32.HI UR4, URZ, UR24, UR4 ;  /* 0x00000018ff047299 */ /* 0x000fe40008011604 */
[----:B------:R-:W-:Y:S01]  /*2510*/  @UP3 USHF.R.U32.HI UR5, URZ, UR11, UR16 ;  /* 0x0000000bff053299 */ /* 0x000fe20008011610 */
[----:B------:R-:W-:Y:S01]  /*2520*/  UMOV UR18, UR19 ;  /* 0x0000001300127c82 */ /* 0x000fe20008000000 */
[----:B------:R-:W-:Y:S01]  /*2530*/  UMOV UR28, UR29 ;  /* 0x0000001d001c7c82 */ /* 0x000fe20008000000 */
[----:B------:R-:W-:Y:S02]  /*2540*/  USHF.R.U32.HI UR13, URZ, UR13, UR18 ;  /* 0x0000000dff0d7299 */ /* 0x000fe40008011612 */
[----:B------:R-:W-:Y:S02]  /*2550*/  USEL UR4, UR30, UR4, !UP0 ;  /* 0x000000041e047287 */ /* 0x000fe4000c000000 */
[----:B------:R-:W-:-:S02]  /*2560*/  @UP3 USHF.R.U32.HI UR8, URZ, UR11, UR28 ;  /* 0x0000000bff083299 */ /* 0x000fc4000801161c */
[----:B------:R-:W-:Y:S02]  /*2570*/  UIMAD UR9, UR42, UR5, URZ ;  /* 0x000000052a0972a4 */ /* 0x000fe4000f8e02ff */
[----:B------:R-:W-:Y:S02]  /*2580*/  USEL UR5, UR31, UR13, !UP2 ;  /* 0x0000000d1f057287 */ /* 0x000fe4000d000000 */
[----:B------:R-:W-:Y:S02]  /*2590*/  UIMAD UR12, UR42, UR8, URZ ;  /* 0x000000082a0c72a4 */ /* 0x000fe4000f8e02ff */
[----:B------:R-:W-:Y:S02]  /*25a0*/  UISETP.GE.AND UP0, UPT, UR4, UR9, UPT ;  /* 0x000000090400728c */ /* 0x000fe4000bf06270 */
[----:B------:R-:W-:Y:S02]  /*25b0*/  UIMAD.WIDE.U32 UR16, UR4, UR10, URZ ;  /* 0x0000000a041072a5 */ /* 0x000fe4000f8e00ff */
[----:B------:R-:W-:-:S02]  /*25c0*/  UISETP.GE.OR UP0, UPT, UR5, UR12, UP0 ;  /* 0x0000000c0500728c */ /* 0x000fc40008706670 */
        /* <DEDUP_REMOVED lines=19> */
.L_x_40:
[----:B------:R-:W2:Y:S02]  /*2700*/  LDCU UR4, c[0x0][0xb30] ;  /* 0x00016600ff0477ac */ /* 0x000ea40008000800 */
[----:B--2---:R-:W-:-:S09]  /*2710*/  UISETP.NE.AND UP0, UPT, UR4, 0x1, UPT ;  /* 0x000000010400788c */ /* 0x004fd2000bf05270 */
[----:B------:R-:W-:Y:S05]  /*2720*/  BRA.U UP0, `(.L_x_41) ;  /* 0x0000000100447547 */ /* 0x000fea000b800000 */
[----:B------:R-:W2:Y:S01]  /*2730*/  LDCU.128 UR12, c[0x0][0xb10] ;  /* 0x00016200ff0c77ac */ /* 0x000ea20008000c00 */
[----:B------:R-:W3:Y:S01]  /*2740*/  LDCU UR10, c[0x0][0xb0c] ;  /* 0x00016180ff0a77ac */ /* 0x000ee20008000800 */
[----:B------:R-:W4:Y:S01]  /*2750*/  LDCU UR11, c[0x0][0xb20] ;  /* 0x00016400ff0b77ac */ /* 0x000f220008000800 */
[----:B--2---:R-:W-:Y:S02]  /*2760*/  UIMAD.WIDE.U32 UR8, UR31, UR12, URZ ;  /* 0x0000000c1f0872a5 */ /* 0x004fe4000f8e00ff */
[----:B------:R-:W-:Y:S02]  /*2770*/  UIMAD.WIDE.U32 UR4, UR30, UR15, URZ ;  /* 0x0000000f1e0472a5 */ /* 0x000fe4000f8e00ff */
[----:B---3--:R-:W-:Y:S02]  /*2780*/  UISETP.NE.AND UP2, UPT, UR10, 0x1, UPT ;  /* 0x000000010a00788c */ /* 0x008fe4000bf45270 */
[----:B------:R-:W-:Y:S01]  /*2790*/  UISETP.NE.AND UP0, UPT, UR14, 0x1, UPT ;  /* 0x000000010e00788c */ /* 0x000fe2000bf05270 */
[----:B------:R-:W-:-:S02]  /*27a0*/  UMOV UR8, UR9 ;  /* 0x0000000900087c82 */ /* 0x000fc40008000000 */
[----:B------:R-:W-:Y:S01]  /*27b0*/  UMOV UR4, UR5 ;  /* 0x0000000500047c82 */ /* 0x000fe20008000000 */
[----:B------:R-:W-:Y:S02]  /*27c0*/  USHF.R.U32.HI UR13, URZ, UR13, UR8 ;  /* 0x0000000dff0d7299 */ /* 0x000fe40008011608 */
[----:B----4-:R-:W-:Y:S02]  /*27d0*/  USHF.R.U32.HI UR4, URZ, UR11, UR4 ;  /* 0x0000000bff047299 */ /* 0x010fe40008011604 */
[----:B------:R-:W-:Y:S02]  /*27e0*/  USEL UR5, UR31, UR13, !UP2 ;  /* 0x0000000d1f057287 */ /* 0x000fe4000d000000 */
[----:B------:R-:W-:-:S04]  /*27f0*/  USEL UR4, UR30, UR4, !UP0 ;  /* 0x000000041e047287 */ /* 0x000fc8000c000000 */
[----:B------:R-:W-:Y:S02]  /*2800*/  UIADD3 UR8, UPT, UPT, UR5, -UR4, URZ ;  /* 0x8000000405087290 */ /* 0x000fe4000fffe0ff */
[----:B------:R-:W-:Y:S02]  /*2810*/  UIADD3 UR4, UPT, UPT, -UR5, UR4, URZ ;  /* 0x0000000405047290 */ /* 0x000fe4000fffe1ff */
[----:B------:R-:W-:Y:S02]  /*2820*/  UIMAD UR30, UR8, UR14, UR30 ;  /* 0x0000000e081e72a4 */ /* 0x000fe4000f8e021e */
[----:B------:R-:W-:-:S12]  /*2830*/  UIMAD UR31, UR4, UR10, UR31 ;  /* 0x0000000a041f72a4 */ /* 0x000fd8000f8e021f */
.L_x_41:
[----:B------:R-:W-:Y:S01]  /*2840*/  VIADD R11, R11, 0x1 ;  /* 0x000000010b0b7836 */ /* 0x000fe20000000000 */
[----:B------:R-:W-:Y:S02]  /*2850*/  R2UR UR5, R161 ;  /* 0x00000000a10572ca */ /* 0x000fe400000e0000 */
[----:B------:R-:W-:Y:S02]  /*2860*/  R2UR UR4, R160 ;  /* 0x00000000a00472ca */ /* 0x000fe400000e0000 */
[C---:B------:R-:W-:Y:S02]  /*2870*/  ISETP.NE.AND P0, PT, R11.reuse, 0x2, PT ;  /* 0x000000020b00780c */ /* 0x040fe40003f05270 */
[----:B------:R-:W-:Y:S02]  /*2880*/  PLOP3.LUT P1, PT, PT, PT, PT, 0x80, 0x8 ;  /* 0x000000000008781c */ /* 0x000fe40003f2f070 */
[----:B------:R-:W-:Y:S02]  /*2890*/  SEL R3, RZ, 0x1, P0 ;  /* 0x00000001ff037807 */ /* 0x000fe40000000000 */
[----:B------:R-:W-:-:S02]  /*28a0*/  SEL R11, R11, RZ, P0 ;  /* 0x000000ff0b0b7207 */ /* 0x000fc40000000000 */
[----:B------:R-:W-:Y:S01]  /*28b0*/  LOP3.LUT R10, R10, R3, RZ, 0x3c, !PT ;  /* 0x000000030a0a7212 */ /* 0x000fe200078e3cff */
[----:B------:R-:W-:Y:S02]  /*28c0*/  UIADD3 UR16, UPT, UPT, UR31, UR5, URZ ;  /* 0x000000051f107290 */ /* 0x000fe4000fffe0ff */
[----:B------:R-:W-:Y:S01]  /*28d0*/  UIADD3 UR20, UPT, UPT, UR30, UR4, URZ ;  /* 0x000000041e147290 */ /* 0x000fe2000fffe0ff */
[----:B------:R-:W-:Y:S11]  /*28e0*/  BRA.U UP1, `(.L_x_42) ;  /* 0xfffffff101247547 */ /* 0x000ff6000b83ffff */
[----:B------:R-:W-:Y:S01]  /*28f0*/  UIADD3 UR8, UPT, UPT, UR6, 0x28, URZ ;  /* 0x0000002806087890 */ /* 0x000fe2000fffe0ff */
[----:B------:R-:W-:-:S03]  /*2900*/  SHF.L.U32 R3, R12, 0x1f, RZ ;  /* 0x0000001f0c037819 */ /* 0x000fc600000006ff */
[----:B------:R-:W-:-:S09]  /*2910*/  ULEA UR4, UR7, UR8, 0x3 ;  /* 0x0000000807047291 */ /* 0x000fd2000f8e18ff */
[----:B------:R-:W2:Y:S02]  /*2920*/  SYNCS.PHASECHK.TRANS64.TRYWAIT P0, [UR4], R3 ;  /* 0x00000003ff0075a7 */ /* 0x000ea40008001104 */
[----:B--2---:R-:W-:Y:S05]  /*2930*/  @!P0 BRA `(.L_x_43) ;  /* 0x0000009400248947 */ /* 0x004fea0003800000 */
.L_x_150:
[----:B------:R-:W-:-:S04]  /*2940*/  UIADD3 UR4, UPT, UPT, UR7, 0x1, URZ ;  /* 0x0000000107047890 */ /* 0x000fc8000fffe0ff */
[----:B------:R-:W-:-:S04]  /*2950*/  UISETP.NE.AND UP0, UPT, UR4, 0x5, UPT ;  /* 0x000000050400788c */ /* 0x000fc8000bf05270 */
[----:B------:R-:W-:Y:S02]  /*2960*/  USEL UR6, URZ, 0x1, UP0 ;  /* 0x00000001ff067887 */ /* 0x000fe40008000000 */
[----:B------:R-:W-:-:S04]  /*2970*/  USEL UR4, UR4, URZ, UP0 ;  /* 0x000000ff04047287 */ /* 0x000fc80008000000 */
[----:B------:R-:W-:Y:S01]  /*2980*/  ULEA UR5, UR4, UR8, 0x3 ;  /* 0x0000000804057291 */ /* 0x000fe2000f8e18ff */
[----:B------:R-:W-:-:S04]  /*2990*/  LOP3.LUT R2, R12, UR6, RZ, 0x3c, !PT ;  /* 0x000000060c027c12 */ /* 0x000fc8000f8e3cff */
[----:B-1----:R-:W-:-:S04]  /*29a0*/  SHF.L.U32 R3, R2, 0x1f, RZ ;  /* 0x0000001f02037819 */ /* 0x002fc800000006ff */
[----:B------:R-:W1:Y:S02]  /*29b0*/  SYNCS.PHASECHK.TRANS64.TRYWAIT P0, [UR5], R3 ;  /* 0x00000003ff0075a7 */ /* 0x000e640008001105 */
[----:B-1----:R-:W-:Y:S05]  /*29c0*/  @!P0 BRA `(.L_x_44) ;  /* 0x0000009400188947 */ /* 0x002fea0003800000 */
.L_x_152:
        /* <DEDUP_REMOVED lines=9> */
.L_x_154:
        /* <DEDUP_REMOVED lines=9> */
.L_x_156:
[----:B------:R-:W-:-:S04]  /*2af0*/  UIADD3 UR4, UPT, UPT, UR4, 0x1, URZ ;  /* 0x0000000104047890 */ /* 0x000fc8000fffe0ff */
[----:B------:R-:W-:-:S04]  /*2b00*/  UISETP.NE.AND UP0, UPT, UR4, 0x5, UPT ;  /* 0x000000050400788c */ /* 0x000fc8000bf05270 */
[----:B------:R-:W-:Y:S02]  /*2b10*/  USEL UR5, URZ, 0x1, UP0 ;  /* 0x00000001ff057887 */ /* 0x000fe40008000000 */
[----:B------:R-:W-:-:S04]  /*2b20*/  USEL UR4, UR4, URZ, UP0 ;  /* 0x000000ff04047287 */ /* 0x000fc80008000000 */
[----:B------:R-:W-:Y:S01]  /*2b30*/  ULEA UR4, UR4, UR8, 0x3 ;  /* 0x0000000804047291 */ /* 0x000fe2000f8e18ff */
[----:B-1----:R-:W-:-:S04]  /*2b40*/  LOP3.LUT R3, R2, UR5, RZ, 0x3c, !PT ;  /* 0x0000000502037c12 */ /* 0x002fc8000f8e3cff */
[----:B------:R-:W-:Y:S01]  /*2b50*/  SHF.L.U32 R3, R3, 0x1f, RZ ;  /* 0x0000001f03037819 */ /* 0x000fe200000006ff */
[----:B------:R-:W-:-:S07]  /*2b60*/  IMAD.U32 R0, RZ, RZ, UR4 ;  /* 0x00000004ff007e24 */ /* 0x000fce000f8e00ff */
.L_x_47:
[----:B-1----:R1:W2:Y:S02]  /*2b70*/  SYNCS.PHASECHK.TRANS64.TRYWAIT P0, [R0+URZ], R3 ;  /* 0x00000003000075a7 */ /* 0x0022a400080011ff */
[----:B--2---:R-:W-:Y:S05]  /*2b80*/  @!P0 NANOSLEEP.SYNCS 0x989680 ;  /* 0x009896800000895d */ /* 0x004fea0003900000 */
[----:B------:R-:W2:Y:S02]  /*2b90*/  @!P0 SYNCS.PHASECHK.TRANS64 P0, [R0+URZ], R3 ;  /* 0x00000003000085a7 */ /* 0x000ea400080010ff */
[----:B--2---:R-:W-:Y:S05]  /*2ba0*/  @P0 EXIT ;  /* 0x000000000000094d */ /* 0x004fea0003800000 */
[----:B------:R-:W-:Y:S05]  /*2bb0*/  BRA `(.L_x_47) ;  /* 0xfffffffc00ec7947 */ /* 0x000fea000383ffff */
.L_x_22:
[----:B------:R-:W-:-:S04]  /*2bc0*/  UISETP.NE.AND UP0, UPT, UR45, URZ, UPT ;  /* 0x000000ff2d00728c */ /* 0x000fc8000bf05270 */
[----:B------:R-:W-:-:S09]  /*2bd0*/  UISETP.NE.OR UP0, UPT, UR17, 0x1, UP0 ;  /* 0x000000011100788c */ /* 0x000fd20008705670 */
[----:B------:R-:W-:Y:S05]  /*2be0*/  BRA.U UP0, `(.L_x_48) ;  /* 0x0000000500487547 */ /* 0x000fea000b800000 */
[----:B------:R-:W-:Y:S01]  /*2bf0*/  ISETP.GE.U32.AND P2, PT, R3, 0x4, PT ;  /* 0x000000040300780c */ /* 0x000fe20003f46070 */
[----:B------:R-:W-:Y:S01]  /*2c00*/  IMAD.MOV.U32 R12, RZ, RZ, 0x1 ;  /* 0x00000001ff0c7424 */ /* 0x000fe200078e00ff */
[----:B------:R-:W-:Y:S02]  /*2c10*/  CS2R R10, SRZ ;  /* 0x00000000000a7805 */ /* 0x000fe4000001ff00 */
[----:B------:R-:W-:Y:S01]  /*2c20*/  CS2R R8, SRZ ;  /* 0x0000000000087805 */ /* 0x000fe2000001ff00 */
[----:B------:R-:W-:Y:S01]  /*2c30*/  UMOV UR6, 0x400 ;  /* 0x0000040000067882 */ /* 0x000fe20000000000 */
[----:B------:R-:W-:Y:S01]  /*2c40*/  UMOV UR5, URZ ;  /* 0x000000ff00057c82 */ /* 0x000fe20008000000 */
[----:B------:R-:W-:-:S12]  /*2c50*/  ULEA UR6, UR45, UR6, 0x18 ;  /* 0x000000062d067291 */ /* 0x000fd8000f8ec0ff */
.L_x_52:
[----:B------:R-:W-:Y:S02]  /*2c60*/  LEA R0, R8, UR6, 0x3 ;  /* 0x0000000608007c11 */ /* 0x000fe4000f8e18ff */
[----:B------:R-:W-:-:S03]  /*2c70*/  SHF.L.U32 R5, R9, 0x1f, RZ ;  /* 0x0000001f09057819 */ /* 0x000fc600000006ff */
[----:B------:R-:W-:Y:S01]  /*2c80*/  VIADD R4, R0, 0xf0 ;  /* 0x000000f000047836 */ /* 0x000fe20000000000 */
[----:B------:R-:W1:Y:S02]  /*2c90*/  SYNCS.PHASECHK.TRANS64.TRYWAIT P0, [R0+URZ+0xe0], R5 ;  /* 0x0000e005000075a7 */ /* 0x000e6400080011ff */
[----:B-1----:R-:W-:Y:S05]  /*2ca0*/  @!P0 BRA `(.L_x_49) ;  /* 0x0000009000a88947 */ /* 0x002fea0003800000 */
.L_x_157:
[----:B------:R-:W-:Y:S01]  /*2cb0*/  ULEA UR4, UR5, UR6, 0x3 ;  /* 0x0000000605047291 */ /* 0x000fe2000f8e18ff */
[----:B------:R-:W-:Y:S01]  /*2cc0*/  PRMT R4, RZ, 0x654, R4 ;  /* 0x00000654ff047816 */ /* 0x000fe20000000004 */
[----:B-1----:R-:W-:Y:S01]  /*2cd0*/  @!P2 IMAD.MOV.U32 R5, RZ, RZ, 0x10 ;  /* 0x00000010ff05a424 */ /* 0x002fe200078e00ff */
[----:B------:R-:W-:Y:S01]  /*2ce0*/  SHF.L.U32 R7, R12, 0x1f, RZ ;  /* 0x0000001f0c077819 */ /* 0x000fe200000006ff */
[----:B------:R-:W-:Y:S01]  /*2cf0*/  UIADD3 UR7, UPT, UPT, UR4, 0xa0, URZ ;  /* 0x000000a004077890 */ /* 0x000fe2000fffe0ff */
[----:B------:R1:W-:Y:S05]  /*2d00*/  SYNCS.ARRIVE.TRANS64.RED.A1T0 RZ, [R4+URZ], RZ ;  /* 0x000000ff04ff79a7 */ /* 0x0003ea00081004ff */
[----:B------:R-:W-:Y:S01]  /*2d10*/  IMAD.U32 R0, RZ, RZ, UR7 ;  /* 0x00000007ff007e24 */ /* 0x000fe2000f8e00ff */
[----:B------:R-:W2:Y:S04]  /*2d20*/  SYNCS.PHASECHK.TRANS64.TRYWAIT P0, [UR4+0xb0], R7 ;  /* 0x0000b007ff0075a7 */ /* 0x000ea80008001104 */
[----:B------:R-:W-:Y:S01]  /*2d30*/  PRMT R13, R3, 0x654, R0 ;  /* 0x00000654030d7816 */ /* 0x000fe20000000000 */
[----:B-12---:R-:W-:Y:S06]  /*2d40*/  @!P0 BRA `(.L_x_50) ;  /* 0x0000009000948947 */ /* 0x006fec0003800000 */
.L_x_159:
[----:B------:R-:W-:Y:S01]  /*2d50*/  ULEA UR8, UR5, UR6, 0x4 ;  /* 0x0000000605087291 */ /* 0x000fe2000f8e20ff */
[----:B------:R-:W-:Y:S01]  /*2d60*/  SEL R2, R13, R2, !P2 ;  /* 0x000000020d027207 */ /* 0x000fe20005000000 */
[----:B------:R-:W-:Y:S01]  /*2d70*/  UIADD3 UR9, UPT, UPT, UR4, 0xa0, URZ ;  /* 0x000000a004097890 */ /* 0x000fe2000fffe0ff */
[----:B-1----:R-:W-:Y:S01]  /*2d80*/  LEA R0, R11, UR6, 0x3 ;  /* 0x000000060b007c11 */ /* 0x002fe2000f8e18ff */
[----:B------:R-:W-:Y:S01]  /*2d90*/  UIADD3 UR8, UPT, UPT, UR8, 0x110, URZ ;  /* 0x0000011008087890 */ /* 0x000fe2000fffe0ff */
[----:B------:R1:W-:Y:S01]  /*2da0*/  @!P2 SYNCS.ARRIVE.TRANS64.RED RZ, [R2+URZ], R5 ;  /* 0x0000000502ffa9a7 */ /* 0x0003e200080004ff */
[----:B------:R-:W-:Y:S01]  /*2db0*/  UIADD3 UR4, UPT, UPT, UR5, 0x1, URZ ;  /* 0x0000000105047890 */ /* 0x000fe2000fffe0ff */
[----:B------:R-:W-:-:S03]  /*2dc0*/  VIADD R8, R8, 0x1 ;  /* 0x0000000108087836 */ /* 0x000fc60000000000 */
[----:B------:R-:W-:Y:S02]  /*2dd0*/  UISETP.NE.AND UP0, UPT, UR4, 0x2, UPT ;  /* 0x000000020400788c */ /* 0x000fe4000bf05270 */
[----:B------:R-:W-:Y:S01]  /*2de0*/  ISETP.NE.AND P0, PT, R8, 0x2, PT ;  /* 0x000000020800780c */ /* 0x000fe20003f05270 */
[----:B------:R-:W-:Y:S06]  /*2df0*/  UGETNEXTWORKID.BROADCAST [UR8], [UR9] ;  /* 0x00000000080073ca */ /* 0x000fec0008000100 */
[----:B------:R-:W-:Y:S02]  /*2e00*/  USEL UR7, URZ, 0x1, UP0 ;  /* 0x00000001ff077887 */ /* 0x000fe40008000000 */
[----:B------:R-:W-:-:S04]  /*2e10*/  USEL UR5, UR4, URZ, UP0 ;  /* 0x000000ff04057287 */ /* 0x000fc80008000000 */
[----:B------:R-:W-:Y:S02]  /*2e20*/  LOP3.LUT R12, R12, UR7, RZ, 0x3c, !PT ;  /* 0x000000070c0c7c12 */ /* 0x000fe4000f8e3cff */
[----:B-1----:R-:W-:-:S04]  /*2e30*/  SHF.L.U32 R5, R10, 0x1f, RZ ;  /* 0x0000001f0a057819 */ /* 0x002fc800000006ff */
[----:B------:R-:W1:Y:S02]  /*2e40*/  SYNCS.PHASECHK.TRANS64.TRYWAIT P1, [R0+URZ+0xa0], R5 ;  /* 0x0000a005000075a7 */ /* 0x000e6400080211ff */
[----:B-1----:R-:W-:Y:S05]  /*2e50*/  @!P1 BRA `(.L_x_51) ;  /* 0x0000009000689947 */ /* 0x002fea0003800000 */
.L_x_160:
[C---:B------:R-:W-:Y:S01]  /*2e60*/  LEA R4, R11.reuse, UR6, 0x4 ;  /* 0x000000060b047c11 */ /* 0x040fe2000f8e20ff */
[----:B-1----:R-:W-:Y:S01]  /*2e70*/  VIADD R0, R0, 0xb0 ;  /* 0x000000b000007836 */ /* 0x002fe20000000000 */
[----:B------:R-:W-:Y:S01]  /*2e80*/  SEL R8, R8, RZ, P0 ;  /* 0x000000ff08087207 */ /* 0x000fe20000000000 */
[----:B------:R-:W-:-:S03]  /*2e90*/  VIADD R11, R11, 0x1 ;  /* 0x000000010b0b7836 */ /* 0x000fc60000000000 */
[----:B------:R-:W1:Y:S01]  /*2ea0*/  LDS.128 R4, [R4+0x110] ;  /* 0x0001100004047984 */ /* 0x000e620000000c00 */
[----:B------:R-:W-:Y:S02]  /*2eb0*/  PRMT R0, RZ, 0x654, R0 ;  /* 0x00000654ff007816 */ /* 0x000fe40000000000 */
[C---:B------:R-:W-:Y:S01]  /*2ec0*/  ISETP.NE.AND P1, PT, R11.reuse, 0x2, PT ;  /* 0x000000020b00780c */ /* 0x040fe20003f25270 */
[----:B------:R-:W-:Y:S01]  /*2ed0*/  @!PT LDS RZ, [RZ] ;  /* 0x00000000fffff984 */ /* 0x000fe20000000800 */
[----:B------:R-:W-:Y:S01]  /*2ee0*/  @!PT LDS RZ, [RZ] ;  /* 0x00000000fffff984 */ /* 0x000fe20000000800 */
[----:B------:R-:W-:Y:S01]  /*2ef0*/  @!PT LDS RZ, [RZ] ;  /* 0x00000000fffff984 */ /* 0x000fe20000000800 */
[----:B------:R-:W-:Y:S01]  /*2f00*/  @!PT LDS RZ, [RZ] ;  /* 0x00000000fffff984 */ /* 0x000fe20000000800 */
[----:B------:R2:W-:Y:S06]  /*2f10*/  MEMBAR.ALL.CTA ;  /* 0x0000000000007992 */ /* 0x0005ec0000008000 */
[----:B--2---:R-:W2:Y:S01]  /*2f20*/  FENCE.VIEW.ASYNC.S ;  /* 0x00000000000073c6 */ /* 0x004ea20000000000 */
[----:B------:R-:W-:Y:S01]  /*2f30*/  SEL R11, R11, RZ, P1 ;  /* 0x000000ff0b0b7207 */ /* 0x000fe20000800000 */
[----:B--2---:R2:W-:Y:S01]  /*2f40*/  SYNCS.ARRIVE.TRANS64.RED.A1T0 RZ, [R0+URZ], RZ ;  /* 0x000000ff00ff79a7 */ /* 0x0045e200081004ff */
[----:B-1----:R-:W-:-:S02]  /*2f50*/  LOP3.LUT P3, RZ, R6, 0x1, RZ, 0xc0, !PT ;  /* 0x0000000106ff7812 */ /* 0x002fc4000786c0ff */
[----:B------:R-:W-:-:S04]  /*2f60*/  SEL R5, RZ, 0x1, P1 ;  /* 0x00000001ff057807 */ /* 0x000fc80000800000 */
[----:B------:R-:W-:Y:S02]  /*2f70*/  LOP3.LUT R10, R10, R5, RZ, 0x3c, !PT ;  /* 0x000000050a0a7212 */ /* 0x000fe400078e3cff */
[----:B--2---:R-:W-:-:S04]  /*2f80*/  SEL R0, RZ, 0x1, P0 ;  /* 0x00000001ff007807 */ /* 0x004fc80000000000 */
[----:B------:R-:W-:Y:S01]  /*2f90*/  LOP3.LUT R9, R9, R0, RZ, 0x3c, !PT ;  /* 0x0000000009097212 */ /* 0x000fe200078e3cff */
[----:B------:R-:W-:Y:S06]  /*2fa0*/  @P3 BRA `(.L_x_52) ;  /* 0xfffffffc002c3947 */ /* 0x000fec000383ffff */
[----:B------:R-:W-:Y:S01]  /*2fb0*/  ULEA UR4, UR5, UR6, 0x3 ;  /* 0x0000000605047291 */ /* 0x000fe2000f8e18ff */
[----:B------:R-:W-:-:S08]  /*2fc0*/  SHF.L.U32 R3, R12, 0x1f, RZ ;  /* 0x0000001f0c037819 */ /* 0x000fd000000006ff */
[----:B------:R-:W1:Y:S02]  /*2fd0*/  SYNCS.PHASECHK.TRANS64 P0, [UR4+0xb0], R3 ;  /* 0x0000b003ff0075a7 */ /* 0x000e640008001004 */
[----:B-1----:R-:W-:Y:S05]  /*2fe0*/  @P0 BRA `(.L_x_53) ;  /* 0x0000000000080947 */ /* 0x002fea0003800000 */
[----:B------:R-:W1:Y:S02]  /*2ff0*/  SYNCS.PHASECHK.TRANS64.TRYWAIT P0, [UR4+0xb0], R3 ;  /* 0x0000b003ff0075a7 */ /* 0x000e640008001104 */
[----:B-1----:R-:W-:Y:S05]  /*3000*/  @!P0 BRA `(.L_x_54) ;  /* 0x0000009000108947 */ /* 0x002fea0003800000 */
.L_x_53:
[----:B------:R-:W-:-:S04]  /*3010*/  UIADD3 UR7, UPT, UPT, UR5, 0x1, URZ ;  /* 0x0000000105077890 */ /* 0x000fc8000fffe0ff */
[----:B------:R-:W-:-:S04]  /*3020*/  UISETP.NE.AND UP0, UPT, UR7, 0x2, UPT ;  /* 0x000000020700788c */ /* 0x000fc8000bf05270 */
[----:B------:R-:W-:Y:S02]  /*3030*/  USEL UR8, URZ, 0x1, UP0 ;  /* 0x00000001ff087887 */ /* 0x000fe40008000000 */
[----:B------:R-:W-:-:S04]  /*3040*/  USEL UR7, UR7, URZ, UP0 ;  /* 0x000000ff07077287 */ /* 0x000fc80008000000 */
[----:B------:R-:W-:Y:S01]  /*3050*/  ULEA UR7, UR7, UR6, 0x3 ;  /* 0x0000000607077291 */ /* 0x000fe2000f8e18ff */
[----:B-1----:R-:W-:-:S04]  /*3060*/  LOP3.LUT R3, R12, UR8, RZ, 0x3c, !PT ;  /* 0x000000080c037c12 */ /* 0x002fc8000f8e3cff */
[----:B------:R-:W-:-:S04]  /*3070*/  SHF.L.U32 R0, R3, 0x1f, RZ ;  /* 0x0000001f03007819 */ /* 0x000fc800000006ff */
[----:B------:R-:W1:Y:S02]  /*3080*/  SYNCS.PHASECHK.TRANS64 P0, [UR7+0xb0], R0 ;  /* 0x0000b000ff0075a7 */ /* 0x000e640008001007 */
[----:B-1----:R-:W-:Y:S05]  /*3090*/  @P0 EXIT ;  /* 0x000000000000094d */ /* 0x002fea0003800000 */
[----:B------:R-:W-:Y:S02]  /*30a0*/  SHF.L.U32 R3, R3, 0x1f, RZ ;  /* 0x0000001f03037819 */ /* 0x000fe400000006ff */
[----:B------:R-:W-:-:S07]  /*30b0*/  MOV R0, UR7 ;  /* 0x0000000700007c02 */ /* 0x000fce0008000f00 */
.L_x_55:
[----:B-1----:R1:W2:Y:S02]  /*30c0*/  SYNCS.PHASECHK.TRANS64.TRYWAIT P0, [R0+URZ+0xb0], R3 ;  /* 0x0000b003000075a7 */ /* 0x0022a400080011ff */
[----:B--2---:R-:W-:Y:S05]  /*30d0*/  @!P0 NANOSLEEP.SYNCS 0x989680 ;  /* 0x009896800000895d */ /* 0x004fea0003900000 */
[----:B------:R-:W2:Y:S02]  /*30e0*/  @!P0 SYNCS.PHASECHK.TRANS64 P0, [R0+URZ+0xb0], R3 ;  /* 0x0000b003000085a7 */ /* 0x000ea400080010ff */
[----:B--2---:R-:W-:Y:S05]  /*30f0*/  @P0 EXIT ;  /* 0x000000000000094d */ /* 0x004fea0003800000 */
[----:B------:R-:W-:Y:S05]  /*3100*/  BRA `(.L_x_55) ;  /* 0xfffffffc00ec7947 */ /* 0x000fea000383ffff */
.L_x_48:
[----:B------:R-:W-:Y:S05]  /*3110*/  BRA.U UP4, `(.L_x_56) ;  /* 0x00000011043c7547 */ /* 0x000fea000b800000 */
[----:B------:R-:W-:Y:S01]  /*3120*/  UMOV UR4, 0x40 ;  /* 0x0000004000047882 */ /* 0x000fe20000000000 */
[----:B------:R-:W-:Y:S01]  /*3130*/  NOP ;  /* 0x0000000000007918 */ /* 0x000fe20000000000 */
[----:B------:R-:W-:Y:S01]  /*3140*/  ULEA UR5, UR45, UR4, 0x18 ;  /* 0x000000042d057291 */ /* 0x000fe2000f8ec0ff */
[----:B------:R-:W-:Y:S02]  /*3150*/  UMOV UR6, 0x400 ;  /* 0x0000040000067882 */ /* 0x000fe40000000000 */
[----:B------:R-:W-:-:S06]  /*3160*/  ULEA UR6, UR45, UR6, 0x18 ;  /* 0x000000062d067291 */ /* 0x000fcc000f8ec0ff */
[----:B------:R-:W1:Y:S02]  /*3170*/  LDS.U8 R3, [UR5+0x1c] ;  /* 0x00001c05ff037984 */ /* 0x000e640008000000 */
[----:B-1----:R-:W-:-:S13]  /*3180*/  ISETP.NE.AND P0, PT, R3, RZ, PT ;  /* 0x000000ff0300720c */ /* 0x002fda0003f05270 */
[----:B------:R-:W-:Y:S05]  /*3190*/  @P0 BRA `(.L_x_57) ;  /* 0x0000000400080947 */ /* 0x000fea0003800000 */
[----:B------:R-:W-:Y:S02]  /*31a0*/  UISETP.NE.U32.AND UP1, UPT, UR27, 0x1, UPT ;  /* 0x000000011b00788c */ /* 0x000fe4000bf25070 */
[----:B------:R-:W-:-:S07]  /*31b0*/  UIADD3 UR7, UPT, UPT, UR5, 0x8, URZ ;  /* 0x0000000805077890 */ /* 0x000fce000fffe0ff */
[----:B------:R-:W-:Y:S05]  /*31c0*/  BRA.U !UP1, `(.L_x_58) ;  /* 0x00000001099c7547 */ /* 0x000fea000b800000 */
[----:B------:R-:W-:Y:S01]  /*31d0*/  ELECT P0, URZ, PT ;  /* 0x0000000000ff782f */ /* 0x000fe20003800000 */
[----:B------:R-:W-:-:S12]  /*31e0*/  BSSY B0, `(.L_x_58) ;  /* 0x0000025000007945 */ /* 0x000fd80003800000 */
[----:B------:R-:W-:Y:S05]  /*31f0*/  @!P0 BRA `(.L_x_59) ;  /* 0x00000000008c8947 */ /* 0x000fea0003800000 */
[----:B------:R-:W-:-:S05]  /*3200*/  UMOV UR4, 0x10 ;  /* 0x0000001000047882 */ /* 0x000fca0000000000 */
[----:B------:R-:W-:Y:S04]  /*3210*/  DEPBAR.LE SB1, 0x36 ;  /* 0x00009d800000791a */ /* 0x000fe80000000000 */
[----:B------:R-:W1:Y:S02]  /*3220*/  UTCATOMSWS.2CTA.FIND_AND_SET.ALIGN UP0, UR4, UR4 ;  /* 0x00000004000475e3 */ /* 0x000e640008200800 */
[----:B-1----:R-:W-:Y:S01]  /*3230*/  MOV R10, UR4 ;  /* 0x00000004000a7c02 */ /* 0x002fe20008000f00 */
[----:B------:R-:W-:Y:S06]  /*3240*/  BRA.U UP0, `(.L_x_60) ;  /* 0x0000000100187547 */ /* 0x000fec000b800000 */
.L_x_61:
[----:B------:R-:W-:Y:S05]  /*3250*/  NANOSLEEP 0x64 ;  /* 0x000000640000795d */ /* 0x000fea0003800000 */
[----:B------:R-:W-:-:S05]  /*3260*/  UMOV UR4, 0x10 ;  /* 0x0000001000047882 */ /* 0x000fca0000000000 */
[----:B------:R-:W-:Y:S04]  /*3270*/  DEPBAR.LE SB1, 0x36 ;  /* 0x00009d800000791a */ /* 0x000fe80000000000 */
[----:B------:R-:W1:Y:S02]  /*3280*/  UTCATOMSWS.2CTA.FIND_AND_SET.ALIGN UP0, UR4, UR4 ;  /* 0x00000004000475e3 */ /* 0x000e640008200800 */
[----:B-1----:R-:W-:Y:S01]  /*3290*/  MOV R10, UR4 ;  /* 0x00000004000a7c02 */ /* 0x002fe20008000f00 */
[----:B------:R-:W-:Y:S05]  /*32a0*/  BRA.U !UP0, `(.L_x_61) ;  /* 0xfffffffd08e87547 */ /* 0x000fea000b83ffff */
.L_x_60:
[----:B------:R-:W1:Y:S01]  /*32b0*/  LDS R6, [UR5+0x10] ;  /* 0x00001005ff067984 */ /* 0x000e620008000800 */
[----:B------:R-:W-:Y:S01]  /*32c0*/  IMAD.U32 R3, RZ, RZ, UR6 ;  /* 0x00000006ff037e24 */ /* 0x000fe2000f8e00ff */
[----:B------:R-:W-:-:S03]  /*32d0*/  MOV R4, UR28 ;  /* 0x0000001c00047c02 */ /* 0x000fc60008000f00 */
[----:B------:R-:W-:Y:S01]  /*32e0*/  VIADD R3, R3, 0x130 ;  /* 0x0000013003037836 */ /* 0x000fe20000000000 */
[----:B-1----:R-:W-:-:S04]  /*32f0*/  SHF.L.U32 R6, R6, 0x1f, RZ ;  /* 0x0000001f06067819 */ /* 0x002fc800000006ff */
[----:B------:R-:W1:Y:S02]  /*3300*/  SYNCS.PHASECHK.TRANS64.TRYWAIT P0, [UR5+0x8], R6 ;  /* 0x00000806ff0075a7 */ /* 0x000e640008001105 */
[----:B-1----:R-:W-:Y:S05]  /*3310*/  @P0 BRA `(.L_x_62) ;  /* 0x0000000000080947 */ /* 0x002fea0003800000 */
[----:B------:R-:W1:Y:S02]  /*3320*/  SYNCS.PHASECHK.TRANS64.TRYWAIT P0, [UR5+0x8], R6 ;  /* 0x00000806ff0075a7 */ /* 0x000e640008001105 */
[----:B-1----:R-:W-:Y:S05]  /*3330*/  @!P0 BRA `(.L_x_63) ;  /* 0x0000008c005c8947 */ /* 0x002fea0003800000 */
.L_x_62:
[----:B------:R-:W-:Y:S01]  /*3340*/  PRMT R4, R4, 0x654, R3 ;  /* 0x0000065404047816 */ /* 0x000fe20000000003 */
[----:B------:R-:W-:Y:S01]  /*3350*/  HFMA2 R3, -RZ, RZ, 0, 5.9604644775390625e-08 ;  /* 0x00000001ff037431 */ /* 0x000fe200000001ff */
[----:B------:R-:W-:Y:S01]  /*3360*/  UPRMT UR4, UR28, 0x654, UR7 ;  /* 0x000006541c047896 */ /* 0x000fe20008000007 */
[----:B------:R-:W-:Y:S02]  /*3370*/  IMAD.MOV.U32 R7, RZ, RZ, 0xffff ;  /* 0x0000ffffff077424 */ /* 0x000fe400078e00ff */
[----:B-1----:R-:W-:Y:S02]  /*3380*/  IMAD.MOV.U32 R6, RZ, RZ, 0x4 ;  /* 0x00000004ff067424 */ /* 0x002fe400078e00ff */
[----:B------:R-:W-:Y:S01]  /*3390*/  IMAD.SHL.U32 R9, R10, 0x20, RZ ;  /* 0x000000200a097824 */ /* 0x000fe200078e00ff */
[----:B------:R-:W-:Y:S02]  /*33a0*/  MOV R5, UR4 ;  /* 0x0000000400057c02 */ /* 0x000fe40008000f00 */
[-C--:B------:R-:W-:Y:S01]  /*33b0*/  SHF.L.U32 R8, R7, R10.reuse, RZ ;  /* 0x0000000a07087219 */ /* 0x080fe200000006ff */
[----:B------:R1:W-:Y:S01]  /*33c0*/  SYNCS.ARRIVE.TRANS64.RED RZ, [UR4], R6 ;  /* 0x00000006ffff79a7 */ /* 0x0003e20008000404 */
[----:B------:R-:W-:Y:S01]  /*33d0*/  SHF.L.U32 R7, R3, R10, RZ ;  /* 0x0000000a03077219 */ /* 0x000fe200000006ff */
[----:B------:R1:W-:Y:S04]  /*33e0*/  STS [UR6+0x130], R9 ;  /* 0x00013009ff007988 */ /* 0x0003e80008000806 */
[----:B------:R1:W-:Y:S04]  /*33f0*/  STAS [R4.64], R10 ;  /* 0x0000000a04007dbd */ /* 0x0003e8000c0008ff */
[----:B------:R1:W-:Y:S04]  /*3400*/  ATOMS.OR RZ, [UR5+0x14], R8 ;  /* 0x00001408ffff798c */ /* 0x0003e8000b000005 */
[----:B------:R1:W-:Y:S04]  /*3410*/  ATOMS.OR RZ, [UR5+0x18], R7 ;  /* 0x00001807ffff798c */ /* 0x0003e8000b000005 */
[----:B------:R1:W-:Y:S02]  /*3420*/  ATOMS.XOR RZ, [UR5+0x10], R3 ;  /* 0x00001003ffff798c */ /* 0x0003e4000b800005 */
.L_x_59:
[----:B------:R-:W-:Y:S05]  /*3430*/  BSYNC B0 ;  /* 0x0000000000007941 */ /* 0x000fea0003800000 */
.L_x_58:
[----:B------:R-:W-:Y:S05]  /*3440*/  BRA.U UP1, `(.L_x_64) ;  /* 0x00000001016c7547 */ /* 0x000fea000b800000 */
[----:B------:R-:W-:-:S03]  /*3450*/  UMOV UR4, 0xffffffff ;  /* 0xffffffff00047882 */ /* 0x000fc60000000000 */
[----:B------:R-:W-:Y:S05]  /*3460*/  BRA.DIV UR4, `(.L_x_65) ;  /* 0x0000008e04287947 */ /* 0x000fea000b800000 */
[----:B------:R-:W-:-:S13]  /*3470*/  ELECT P0, URZ, PT ;  /* 0x0000000000ff782f */ /* 0x000fda0003800000 */
.L_x_164:
[----:B------:R-:W-:Y:S05]  /*3480*/  @!P0 BRA `(.L_x_64) ;  /* 0x00000000005c8947 */ /* 0x000fea0003800000 */
[----:B-1----:R-:W1:Y:S02]  /*3490*/  LDS R4, [UR5+0x10] ;  /* 0x00001005ff047984 */ /* 0x002e640008000800 */
[----:B-1----:R-:W-:-:S04]  /*34a0*/  SHF.L.U32 R4, R4, 0x1f, RZ ;  /* 0x0000001f04047819 */ /* 0x002fc800000006ff */
[----:B------:R-:W1:Y:S02]  /*34b0*/  SYNCS.PHASECHK.TRANS64.TRYWAIT P0, [UR5+0x8], R4 ;  /* 0x00000804ff0075a7 */ /* 0x000e640008001105 */
[----:B-1----:R-:W-:Y:S05]  /*34c0*/  @P0 BRA `(.L_x_66) ;  /* 0x0000000000080947 */ /* 0x002fea0003800000 */
[----:B------:R-:W1:Y:S02]  /*34d0*/  SYNCS.PHASECHK.TRANS64.TRYWAIT P0, [UR5+0x8], R4 ;  /* 0x00000804ff0075a7 */ /* 0x000e640008001105 */
[----:B-1----:R-:W-:Y:S05]  /*34e0*/  @!P0 BRA `(.L_x_67) ;  /* 0x0000008c002c8947 */ /* 0x002fea0003800000 */
.L_x_66:
[----:B------:R-:W2:Y:S01]  /*34f0*/  LDS R6, [UR6+0x130] ;  /* 0x00013006ff067984 */ /* 0x000ea20008000800 */
[----:B-1----:R-:W-:Y:S02]  /*3500*/  HFMA2 R3, -RZ, RZ, 0, 5.9604644775390625e-08 ;  /* 0x00000001ff037431 */ /* 0x002fe400000001ff */
[----:B------:R-:W-:Y:S01]  /*3510*/  IMAD.MOV.U32 R4, RZ, RZ, 0xffff ;  /* 0x0000ffffff047424 */ /* 0x000fe200078e00ff */
[----:B------:R-:W-:Y:S01]  /*3520*/  UPRMT UR4, UR28, 0x654, UR7 ;  /* 0x000006541c047896 */ /* 0x000fe20008000007 */
[----:B--2---:R-:W-:-:S03]  /*3530*/  IMAD.SHL.U32 R5, R6, 0x20, RZ ;  /* 0x0000002006057824 */ /* 0x004fc600078e00ff */
[-C--:B------:R-:W-:Y:S02]  /*3540*/  SHF.L.U32 R4, R4, R6.reuse, RZ ;  /* 0x0000000604047219 */ /* 0x080fe400000006ff */
[----:B------:R-:W-:Y:S01]  /*3550*/  SHF.L.U32 R6, R3, R6, RZ ;  /* 0x0000000603067219 */ /* 0x000fe200000006ff */
[----:B------:R2:W-:Y:S04]  /*3560*/  STS [UR6+0x130], R5 ;  /* 0x00013005ff007988 */ /* 0x0005e80008000806 */
[----:B------:R2:W-:Y:S04]  /*3570*/  ATOMS.OR RZ, [UR5+0x14], R4 ;  /* 0x00001404ffff798c */ /* 0x0005e8000b000005 */
[----:B------:R2:W-:Y:S01]  /*3580*/  ATOMS.OR RZ, [UR5+0x18], R6 ;  /* 0x00001806ffff798c */ /* 0x0005e2000b000005 */
[----:B------:R-:W-:Y:S03]  /*3590*/  SYNCS.ARRIVE.TRANS64.RED.A1T0 RZ, [UR4], RZ ;  /* 0x000000ffffff79a7 */ /* 0x000fe60008100404 */
[----:B------:R2:W-:Y:S01]  /*35a0*/  ATOMS.XOR RZ, [UR5+0x10], R3 ;  /* 0x00001003ffff798c */ /* 0x0005e2000b800005 */
[----:B------:R-:W-:Y:S05]  /*35b0*/  BRA `(.L_x_64) ;  /* 0x0000000000107947 */ /* 0x000fea0003800000 */
.L_x_57:
[----:B------:R-:W-:Y:S02]  /*35c0*/  MOV R3, 0xffffffff ;  /* 0xffffffff00037802 */ /* 0x000fe40000000f00 */
[----:B------:R-:W-:-:S03]  /*35d0*/  MOV R4, 0x3600 ;  /* 0x0000360000047802 */ /* 0x000fc60000000f00 */
[----:B------:R1:W-:Y:S04]  /*35e0*/  STS [UR6+0x130], R3 ;  /* 0x00013003ff007988 */ /* 0x0003e80008000806 */
[----:B-1---5:R-:W-:Y:S05]  /*35f0*/  CALL.REL.NOINC `($__internal_1_$__cuda_sm10x_tcgen05_guardrail_trap_phase_invalid_during_alloc) ;  /* 0x0000009000cc7944 */ /* 0x022fea0003c00000 */
.L_x_64:
[----:B------:R-:W-:Y:S05]  /*3600*/  WARPSYNC.ALL ;  /* 0x0000000000007948 */ /* 0x000fea0003800000 */
[----:B------:R-:W3:Y:S01]  /*3610*/  S2UR UR4, SR_CgaCtaId ;  /* 0x00000000000479c3 */ /* 0x000ee20000008800 */
[----:B------:R-:W-:Y:S01]  /*3620*/  UMOV UR13, 0x400 ;  /* 0x00000400000d7882 */ /* 0x000fe20000000000 */
[----:B------:R-:W-:-:S06]  /*3630*/  NOP ;  /* 0x0000000000007918 */ /* 0x000fcc0000000000 */
[----:B------:R-:W-:Y:S06]  /*3640*/  BAR.ARV 0x6, 0xa0 ;  /* 0x0182800000007b1d */ /* 0x000fec0000002000 */
[----:B------:R-:W4:Y:S01]  /*3650*/  LDCU UR6, c[0x0][0x38c] ;  /* 0x00007180ff0677ac */ /* 0x000f220008000800 */
[----:B------:R-:W-:Y:S01]  /*3660*/  LOP3.LUT R0, R0, 0xffff, RZ, 0xc0, !PT ;  /* 0x0000ffff00007812 */ /* 0x000fe200078ec0ff */
[----:B-1----:R-:W-:Y:S01]  /*3670*/  IMAD.MOV.U32 R9, RZ, RZ, 0x1 ;  /* 0x00000001ff097424 */ /* 0x002fe200078e00ff */
[----:B------:R-:W-:Y:S01]  /*3680*/  LOP3.LUT R2, R2, 0xffff, RZ, 0xc0, !PT ;  /* 0x0000ffff02027812 */ /* 0x000fe200078ec0ff */
[----:B------:R-:W-:Y:S01]  /*3690*/  IMAD.MOV.U32 R8, RZ, RZ, RZ ;  /* 0x000000ffff087224 */ /* 0x000fe200078e00ff */
[----:B------:R-:W-:Y:S01]  /*36a0*/  R2UR UR24, R0 ;  /* 0x00000000001872ca */ /* 0x000fe200000e0000 */
[----:B------:R-:W-:Y:S01]  /*36b0*/  UMOV UR20, URZ ;  /* 0x000000ff00147c82 */ /* 0x000fe20008000000 */
[----:B------:R-:W-:Y:S01]  /*36c0*/  R2UR UR16, R2 ;  /* 0x00000000021072ca */ /* 0x000fe200000e0000 */
[----:B------:R-:W-:Y:S01]  /*36d0*/  UMOV UR10, URZ ;  /* 0x000000ff000a7c82 */ /* 0x000fe20008000000 */
[----:B------:R-:W-:-:S02]  /*36e0*/  UISETP.NE.AND UP3, UPT, UR27, URZ, UPT ;  /* 0x000000ff1b00728c */ /* 0x000fc4000bf65270 */
[----:B---3--:R-:W-:Y:S01]  /*36f0*/  ULEA UR13, UR4, UR13, 0x18 ;  /* 0x0000000d040d7291 */ /* 0x008fe2000f8ec0ff */
[----:B------:R-:W-:Y:S01]  /*3700*/  UMOV UR11, URZ ;  /* 0x000000ff000b7c82 */ /* 0x000fe20008000000 */
[----:B------:R-:W-:Y:S02]  /*3710*/  UMOV UR22, 0x0 ;  /* 0x0000000000167882 */ /* 0x000fe40000000000 */
[----:B------:R-:W-:Y:S02]  /*3720*/  UIADD3 UR5, UPT, UPT, UR13, 0xc400, URZ ;  /* 0x0000c4000d057890 */ /* 0x000fe4000fffe0ff */
[----:B------:R-:W-:Y:S02]  /*3730*/  UIADD3 UR4, UPT, UPT, UR13, 0x11400, URZ ;  /* 0x000114000d047890 */ /* 0x000fe4000fffe0ff */
[----:B----4-:R-:W-:Y:S01]  /*3740*/  UIADD3 UR6, UPT, UPT, UR6, 0x1f, URZ ;  /* 0x0000001f06067890 */ /* 0x010fe2000fffe0ff */
[----:B--2---:R-:W1:Y:S01]  /*3750*/  LDS R3, [UR13+0x130] ;  /* 0x0001300dff037984 */ /* 0x004e620008000800 */
[----:B------:R-:W-:-:S02]  /*3760*/  USHF.R.U32.HI UR5, URZ, 0x4, UR5 ;  /* 0x00000004ff057899 */ /* 0x000fc40008011605 */
[----:B------:R-:W-:Y:S02]  /*3770*/  USHF.R.S32.HI UR21, URZ, 0x1f, UR6 ;  /* 0x0000001fff157899 */ /* 0x000fe40008011406 */
[----:B------:R-:W-:Y:S02]  /*3780*/  USHF.R.U32.HI UR4, URZ, 0x4, UR4 ;  /* 0x00000004ff047899 */ /* 0x000fe40008011604 */
[----:B------:R-:W-:Y:S02]  /*3790*/  ULEA.HI UR21, UR21, UR6, URZ, 0x5 ;  /* 0x0000000615157291 */ /* 0x000fe4000f8f28ff */
[----:B------:R-:W-:Y:S02]  /*37a0*/  ULOP3.LUT UR5, UR5, 0x3fff, URZ, 0xc0, !UPT ;  /* 0x00003fff05057892 */ /* 0x000fe4000f8ec0ff */
[----:B------:R-:W-:Y:S02]  /*37b0*/  USHF.R.S32.HI UR21, URZ, 0x5, UR21 ;  /* 0x00000005ff157899 */ /* 0x000fe40008011415 */
[----:B------:R-:W-:-:S02]  /*37c0*/  ULOP3.LUT UR18, UR4, 0x3fff, URZ, 0xc0, !UPT ;  /* 0x00003fff04127892 */ /* 0x000fc4000f8ec0ff */
[----:B------:R-:W-:Y:S02]  /*37d0*/  UISETP.LT.AND UP0, UPT, UR21, 0x1, UPT ;  /* 0x000000011500788c */ /* 0x000fe4000bf01270 */
[----:B------:R-:W-:Y:S02]  /*37e0*/  ULOP3.LUT UR17, UR5, 0x10000, URZ, 0xfc, !UPT ;  /* 0x0001000005117892 */ /* 0x000fe4000f8efcff */
[----:B------:R-:W-:Y:S02]  /*37f0*/  ULOP3.LUT UR18, UR18, 0x10000, URZ, 0xfc, !UPT ;  /* 0x0001000012127892 */ /* 0x000fe4000f8efcff */
[----:B------:R-:W-:Y:S01]  /*3800*/  USEL UR25, UR21, 0x1, !UP0 ;  /* 0x0000000115197887 */ /* 0x000fe2000c000000 */
[----:B------:R-:W-:Y:S01]  /*3810*/  UMOV UR23, 0x10400490 ;  /* 0x1040049000177882 */ /* 0x000fe20000000000 */
[----:B-1----:R-:W-:Y:S02]  /*3820*/  R2UR UR26, R3 ;  /* 0x00000000031a72ca */ /* 0x002fe400000e0000 */
[----:B------:R-:W-:-:S13]  /*3830*/  CS2R R2, SRZ ;  /* 0x0000000000027805 */ /* 0x000fda000001ff00 */
.L_x_75:
[C---:B------:R-:W-:Y:S02]  /*3840*/  LEA R0, R8.reuse, UR13, 0x3 ;  /* 0x0000000d08007c11 */ /* 0x040fe4000f8e18ff */
[----:B------:R-:W-:Y:S02]  /*3850*/  SHF.L.U32 R5, R3, 0x1f, RZ ;  /* 0x0000001f03057819 */ /* 0x000fe400000006ff */
[----:B------:R-:W-:Y:S02]  /*3860*/  LEA R4, R8, UR13, 0x4 ;  /* 0x0000000d08047c11 */ /* 0x000fe4000f8e20ff */
[----:B------:R-:W1:Y:S02]  /*3870*/  SYNCS.PHASECHK.TRANS64.TRYWAIT P0, [R0+URZ+0xa0], R5 ;  /* 0x0000a005000075a7 */ /* 0x000e6400080011ff */
[----:B-1-3--:R-:W-:Y:S05]  /*3880*/  @!P0 BRA `(.L_x_68) ;  /* 0x00000088005c8947 */ /* 0x00afea0003800000 */
.L_x_165:
[----:B-1----:R-:W1:Y:S01]  /*3890*/  LDS.128 R4, [R4+0x110] ;  /* 0x0001100004047984 */ /* 0x002e620000000c00 */
[----:B------:R-:W-:Y:S02]  /*38a0*/  VIADD R0, R0, 0xb0 ;  /* 0x000000b000007836 */ /* 0x000fe40000000000 */
[----:B------:R-:W-:Y:S01]  /*38b0*/  VIADD R8, R8, 0x1 ;  /* 0x0000000108087836 */ /* 0x000fe20000000000 */
[----:B------:R-:W-:Y:S01]  /*38c0*/  @!PT LDS RZ, [RZ] ;  /* 0x00000000fffff984 */ /* 0x000fe20000000800 */
[----:B------:R-:W-:Y:S01]  /*38d0*/  @!PT LDS RZ, [RZ] ;  /* 0x00000000fffff984 */ /* 0x000fe20000000800 */
[----:B------:R-:W-:Y:S01]  /*38e0*/  @!PT LDS RZ, [RZ] ;  /* 0x00000000fffff984 */ /* 0x000fe20000000800 */
[----:B------:R-:W-:Y:S01]  /*38f0*/  @!PT LDS RZ, [RZ] ;  /* 0x00000000fffff984 */ /* 0x000fe20000000800 */
[----:B------:R2:W-:Y:S06]  /*3900*/  MEMBAR.ALL.CTA ;  /* 0x0000000000007992 */ /* 0x0005ec0000008000 */
[----:B--2---:R-:W2:Y:S01]  /*3910*/  FENCE.VIEW.ASYNC.S ;  /* 0x00000000000073c6 */ /* 0x004ea20000000000 */
[----:B------:R-:W-:-:S04]  /*3920*/  PRMT R0, RZ, 0x654, R0 ;  /* 0x00000654ff007816 */ /* 0x000fc80000000000 */
[----:B--2---:R2:W-:Y:S01]  /*3930*/  SYNCS.ARRIVE.TRANS64.RED.A1T0 RZ, [R0+URZ], RZ ;  /* 0x000000ff00ff79a7 */ /* 0x0045e200081004ff */
[----:B-1----:R-:W-:Y:S01]  /*3940*/  LOP3.LUT P1, RZ, R6, 0x1, RZ, 0xc0, !PT ;  /* 0x0000000106ff7812 */ /* 0x002fe2000782c0ff */
[----:B--2---:R-:W-:-:S12]  /*3950*/  BRA.U UP3, `(.L_x_69) ;  /* 0x0000000103cc7547 */ /* 0x004fd8000b800000 */
[----:B------:R-:W1:Y:S01]  /*3960*/  LDCU UR4, c[0x0][0x38c] ;  /* 0x00007180ff0477ac */ /* 0x000e620008000800 */
[----:B------:R-:W-:Y:S02]  /*3970*/  PLOP3.LUT P2, PT, PT, PT, PT, 0x80, 0x8 ;  /* 0x000000000008781c */ /* 0x000fe40003f4f070 */
[----:B------:R-:W-:Y:S01]  /*3980*/  SHF.L.U32 R5, R9, 0x1f, RZ ;  /* 0x0000001f09057819 */ /* 0x000fe200000006ff */
[----:B------:R-:W-:Y:S02]  /*3990*/  ULEA UR19, UR20, UR13, 0x3 ;  /* 0x0000000d14137291 */ /* 0x000fe4000f8e18ff */
[----:B-1----:R-:W-:-:S06]  /*39a0*/  UISETP.GE.AND UP0, UPT, UR4, 0x1, UPT ;  /* 0x000000010400788c */ /* 0x002fcc000bf06270 */
[----:B------:R-:W-:-:S05]  /*39b0*/  PLOP3.LUT P0, PT, PT, PT, UP0, 0x80, 0x8 ;  /* 0x000000000008781c */ /* 0x000fca0003f0f008 */
[----:B------:R-:W-:-:S08]  /*39c0*/  @UP0 ULEA UR4, UR10, UR13, 0x3 ;  /* 0x0000000d0a040291 */ /* 0x000fd0000f8e18ff */
[----:B------:R-:W-:-:S04]  /*39d0*/  @P0 SHF.L.U32 R0, R2, 0x1f, RZ ;  /* 0x0000001f02000819 */ /* 0x000fc800000006ff */
[----:B------:R1:W2:Y:S01]  /*39e0*/  @P0 SYNCS.PHASECHK.TRANS64.TRYWAIT P2, [UR4], R0 ;  /* 0x00000000ff0005a7 */ /* 0x0002a20008041104 */
[----:B------:R-:W3:Y:S02]  /*39f0*/  SYNCS.PHASECHK.TRANS64.TRYWAIT P0, [UR19+0xd0], R5 ;  /* 0x0000d005ff0075a7 */ /* 0x000ee40008001113 */
[----:B-123--:R-:W-:Y:S05]  /*3a00*/  @!P0 BRA `(.L_x_70) ;  /* 0x0000008800108947 */ /* 0x00efea0003800000 */
.L_x_167:
[----:B------:R-:W-:Y:S01]  /*3a10*/  UMOV UR14, UR11 ;  /* 0x0000000b000e7c82 */ /* 0x000fe20008000000 */
[----:B------:R-:W-:Y:S05]  /*3a20*/  BRA.U !UP0, `(.L_x_71) ;  /* 0x0000000108887547 */ /* 0x000fea000b800000 */
[----:B------:R-:W-:Y:S02]  /*3a30*/  UIADD3 UR14, UPT, UPT, UR25, UR11, URZ ;  /* 0x0000000b190e7290 */ /* 0x000fe4000fffe0ff */
[----:B------:R-:W-:Y:S02]  /*3a40*/  ULEA UR15, UR20, UR26, 0x8 ;  /* 0x0000001a140f7291 */ /* 0x000fe4000f8e40ff */
[----:B------:R-:W-:Y:S01]  /*3a50*/  UPLOP3.LUT UP2, UPT, UPT, UPT, UPT, 0x40, 0x4 ;  /* 0x000000000004789c */ /* 0x000fe20003f4e870 */
[----:B------:R-:W-:Y:S01]  /*3a60*/  UMOV UR12, UR21 ;  /* 0x00000015000c7c82 */ /* 0x000fe20008000000 */
[----:B------:R-:W-:-:S09]  /*3a70*/  UMOV UR5, UR10 ;  /* 0x0000000a00057c82 */ /* 0x000fd20008000000 */
.L_x_74:
[----:B--2---:R-:W-:Y:S01]  /*3a80*/  ULEA UR6, UR5, UR13, 0x3 ;  /* 0x0000000d05067291 */ /* 0x004fe2000f8e18ff */
[----:B---3--:R-:W-:Y:S11]  /*3a90*/  @P2 BRA `(.L_x_72) ;  /* 0x00000000000c2947 */ /* 0x008ff60003800000 */
[----:B-1----:R-:W-:Y:S04]  /*3aa0*/  SHF.L.U32 R5, R2, 0x1f, RZ ;  /* 0x0000001f02057819 */ /* 0x002fe800000006ff */
[----:B------:R-:W1:Y:S02]  /*3ab0*/  SYNCS.PHASECHK.TRANS64.TRYWAIT P0, [UR6], R5 ;  /* 0x00000005ff0075a7 */ /* 0x000e640008001106 */
[----:B-1----:R-:W-:Y:S05]  /*3ac0*/  @!P0 BRA `(.L_x_73) ;  /* 0x0000008400f88947 */ /* 0x002fea0003800000 */
.L_x_72:
[----:B------:R-:W-:Y:S01]  /*3ad0*/  UISETP.NE.AND UP0, UPT, UR12, 0x1, UPT ;  /* 0x000000010c00788c */ /* 0x000fe2000bf05270 */
[----:B------:R-:W-:Y:S01]  /*3ae0*/  PLOP3.LUT P2, PT, PT, PT, PT, 0x80, 0x8 ;  /* 0x000000000008781c */ /* 0x000fe20003f4f070 */
[----:B------:R-:W-:Y:S02]  /*3af0*/  UIADD3 UR4, UPT, UPT, UR5, 0x1, URZ ;  /* 0x0000000105047890 */ /* 0x000fe4000fffe0ff */
[----:B------:R-:W-:Y:S02]  /*3b00*/  ULEA UR8, UR5, UR18, 0x8 ;  /* 0x0000001205087291 */ /* 0x000fe4000f8e40ff */
[----:B------:R-:W-:Y:S01]  /*3b10*/  UISETP.NE.AND UP1, UPT, UR4, 0x5, UPT ;  /* 0x000000050400788c */ /* 0x000fe2000bf25270 */
[----:B------:R-:W-:Y:S01]  /*3b20*/  PLOP3.LUT P0, PT, PT, PT, UP0, 0x80, 0x8 ;  /* 0x000000000008781c */ /* 0x000fe20003f0f008 */
[----:B------:R-:W-:Y:S02]  /*3b30*/  UIADD3 UR11, UPT, UPT, UR11, 0x1, URZ ;  /* 0x000000010b0b7890 */ /* 0x000fe4000fffe0ff */
[----:B------:R-:W-:Y:S02]  /*3b40*/  USEL UR7, URZ, 0x1, UP1 ;  /* 0x00000001ff077887 */ /* 0x000fe40008800000 */
[----:B------:R-:W-:Y:S01]  /*3b50*/  USEL UR10, UR4, URZ, UP1 ;  /* 0x000000ff040a7287 */ /* 0x000fe20008800000 */
[----:B------:R-:W-:Y:S01]  /*3b60*/  UMOV UR9, 0xc0004010 ;  /* 0xc000401000097882 */ /* 0x000fe20000000000 */
[----:B------:R-:W-:Y:S02]  /*3b70*/  UIADD3 UR12, UPT, UPT, UR12, -0x1, URZ ;  /* 0xffffffff0c0c7890 */ /* 0x000fe4000fffe0ff */
[----:B------:R-:W-:Y:S01]  /*3b80*/  LOP3.LUT R2, R2, UR7, RZ, 0x3c, !PT ;  /* 0x0000000702027c12 */ /* 0x000fe2000f8e3cff */
[----:B------:R-:W-:Y:S01]  /*3b90*/  @UP0 ULEA UR4, UR10, UR13, 0x3 ;  /* 0x0000000d0a040291 */ /* 0x000fe2000f8e18ff */
[----:B------:R-:W-:Y:S02]  /*3ba0*/  UMOV UR7, 0xc0004010 ;  /* 0xc000401000077882 */ /* 0x000fe40000000000 */
[----:B-1----:R-:W-:Y:S01]  /*3bb0*/  @P0 SHF.L.U32 R0, R2, 0x1f, RZ ;  /* 0x0000001f02000819 */ /* 0x002fe200000006ff */
[----:B------:R-:W-:Y:S05]  /*3bc0*/  UISETP.NE.AND UP0, UPT, UR11, UR14, UPT ;  /* 0x0000000e0b00728c */ /* 0x000fea000bf05270 */
[----:B------:R2:W3:Y:S01]  /*3bd0*/  @P0 SYNCS.PHASECHK.TRANS64.TRYWAIT P2, [UR4], R0 ;  /* 0x00000000ff0005a7 */ /* 0x0004e20008041104 */
[----:B------:R-:W-:Y:S02]  /*3be0*/  UIADD3 UR4, UPT, UPT, UR6, 0x28, URZ ;  /* 0x0000002806047890 */ /* 0x000fe4000fffe0ff */
[----:B------:R-:W-:Y:S03]  /*3bf0*/  ULEA UR6, UR5, UR17, 0x8 ;  /* 0x0000001105067291 */ /* 0x000fe6000f8e40ff */
[----:B------:R-:W-:Y:S06]  /*3c00*/  UMOV UR5, UR10 ;  /* 0x0000000a00057c82 */ /* 0x000fec0008000000 */
[----:B------:R2:W-:Y:S01]  /*3c10*/  UTCQMMA.2CTA gdesc[UR6], gdesc[UR8], tmem[UR15], tmem[UR22], idesc[UR23], UP2 ;  /* 0x00ff1608060075ea */ /* 0x0005e2000920030f */
[----:B------:R-:W-:Y:S01]  /*3c20*/  UPLOP3.LUT UP2, UPT, UPT, UPT, UPT, 0x80, 0x8 ;  /* 0x000000000008789c */ /* 0x000fe20003f4f070 */
[----:B------:R2:W-:Y:S01]  /*3c30*/  UTCBAR.2CTA.MULTICAST [UR4], URZ, UR16 ;  /* 0x000000ff040073e9 */ /* 0x0005e20008200810 */
[----:B------:R-:W-:Y:S09]  /*3c40*/  BRA.U UP0, `(.L_x_74) ;  /* 0xfffffffd008c7547 */ /* 0x000ff2000b83ffff */
.L_x_71:
[----:B--2---:R-:W-:Y:S01]  /*3c50*/  UIADD3 UR4, UPT, UPT, UR19, 0xc0, URZ ;  /* 0x000000c013047890 */ /* 0x004fe2000fffe0ff */
[----:B------:R-:W-:-:S08]  /*3c60*/  UMOV UR11, UR14 ;  /* 0x0000000e000b7c82 */ /* 0x000fd00008000000 */
[----:B------:R2:W-:Y:S01]  /*3c70*/  UTCBAR.2CTA.MULTICAST [UR4], URZ, UR24 ;  /* 0x000000ff040073e9 */ /* 0x0005e20008200818 */
[----:B------:R-:W-:Y:S02]  /*3c80*/  NOP ;  /* 0x0000000000007918 */ /* 0x000fe40000000000 */
.L_x_69:
[----:B--2---:R-:W-:Y:S01]  /*3c90*/  UIADD3 UR4, UPT, UPT, UR20, 0x1, URZ ;  /* 0x0000000114047890 */ /* 0x004fe2000fffe0ff */
[----:B------:R-:W-:-:S03]  /*3ca0*/  ISETP.NE.AND P0, PT, R8, 0x2, PT ;  /* 0x000000020800780c */ /* 0x000fc60003f05270 */
[----:B------:R-:W-:Y:S01]  /*3cb0*/  UISETP.NE.AND UP0, UPT, UR4, 0x2, UPT ;  /* 0x000000020400788c */ /* 0x000fe2000bf05270 */
[----:B-1----:R-:W-:Y:S02]  /*3cc0*/  SEL R0, RZ, 0x1, P0 ;  /* 0x00000001ff007807 */ /* 0x002fe40000000000 */
[----:B------:R-:W-:Y:S01]  /*3cd0*/  SEL R8, R8, RZ, P0 ;  /* 0x000000ff08087207 */ /* 0x000fe20000000000 */
[----:B------:R-:W-:Y:S01]  /*3ce0*/  USEL UR5, URZ, 0x1, UP0 ;  /* 0x00000001ff057887 */ /* 0x000fe20008000000 */
[----:B------:R-:W-:Y:S01]  /*3cf0*/  LOP3.LUT R3, R3, R0, RZ, 0x3c, !PT ;  /* 0x0000000003037212 */ /* 0x000fe200078e3cff */
[----:B------:R-:W-:-:S04]  /*3d00*/  USEL UR20, UR4, URZ, UP0 ;  /* 0x000000ff04147287 */ /* 0x000fc80008000000 */
[----:B------:R-:W-:Y:S01]  /*3d10*/  LOP3.LUT R9, R9, UR5, RZ, 0x3c, !PT ;  /* 0x0000000509097c12 */ /* 0x000fe2000f8e3cff */
[----:B------:R-:W-:Y:S07]  /*3d20*/  @P1 BRA `(.L_x_75) ;  /* 0xfffffff800c41947 */ /* 0x000fee000383ffff */
[----:B------:R-:W1:Y:S01]  /*3d30*/  S2UR UR8, SR_CgaCtaId ;  /* 0x00000000000879c3 */ /* 0x000e620000008800 */
[----:B------:R-:W-:Y:S01]  /*3d40*/  ELECT P0, URZ, PT ;  /* 0x0000000000ff782f */ /* 0x000fe20003800000 */
[----:B------:R-:W-:Y:S01]  /*3d50*/  HFMA2 R0, -RZ, RZ, 0, 5.9604644775390625e-08 ;  /* 0x00000001ff007431 */ /* 0x000fe200000001ff */
[----:B------:R-:W-:-:S05]  /*3d60*/  UMOV UR4, 0x40 ;  /* 0x0000004000047882 */ /* 0x000fca0000000000 */
[----:B------:R-:W-:Y:S01]  /*3d70*/  UVIRTCOUNT.DEALLOC.SMPOOL 0x80 ;  /* 0x000000800000784c */ /* 0x000fe20000000000 */
[----:B------:R-:W-:Y:S02]  /*3d80*/  UISETP.NE.AND UP0, UPT, UR27, URZ, UPT ;  /* 0x000000ff1b00728c */ /* 0x000fe4000bf05270 */
[----:B-1----:R-:W-:-:S09]  /*3d90*/  ULEA UR8, UR8, UR4, 0x18 ;  /* 0x0000000408087291 */ /* 0x002fd2000f8ec0ff */
[----:B------:R1:W-:Y:S01]  /*3da0*/  @P0 STS.U8 [UR8+0x1c], R0 ;  /* 0x00001c00ff000988 */ /* 0x0003e20008000008 */
[----:B------:R-:W-:Y:S05]  /*3db0*/  BRA.U UP0, `(.L_x_76) ;  /* 0x0000000100587547 */ /* 0x000fea000b800000 */
[----:B------:R-:W-:Y:S01]  /*3dc0*/  UIADD3 UR5, UPT, UPT, UR13, 0xd0, URZ ;  /* 0x000000d00d057890 */ /* 0x000fe2000fffe0ff */
[----:B------:R-:W-:-:S03]  /*3dd0*/  SHF.L.U32 R3, R9, 0x1f, RZ ;  /* 0x0000001f09037819 */ /* 0x000fc600000006ff */
[----:B------:R-:W-:-:S09]  /*3de0*/  ULEA UR4, UR20, UR5, 0x3 ;  /* 0x0000000514047291 */ /* 0x000fd2000f8e18ff */
[----:B------:R-:W2:Y:S02]  /*3df0*/  SYNCS.PHASECHK.TRANS64.TRYWAIT P0, [UR4], R3 ;  /* 0x00000003ff0075a7 */ /* 0x000ea40008001104 */
[----:B--2---:R-:W-:Y:S05]  /*3e00*/  @!P0 BRA `(.L_x_77) ;  /* 0x0000008400408947 */ /* 0x004fea0003800000 */
.L_x_170:
[----:B------:R-:W-:-:S04]  /*3e10*/  UIADD3 UR4, UPT, UPT, UR20, 0x1, URZ ;  /* 0x0000000114047890 */ /* 0x000fc8000fffe0ff */
[----:B------:R-:W-:-:S04]  /*3e20*/  UISETP.NE.AND UP1, UPT, UR4, 0x2, UPT ;  /* 0x000000020400788c */ /* 0x000fc8000bf25270 */
[----:B------:R-:W-:Y:S02]  /*3e30*/  USEL UR6, URZ, 0x1, UP1 ;  /* 0x00000001ff067887 */ /* 0x000fe40008800000 */
[----:B------:R-:W-:-:S04]  /*3e40*/  USEL UR4, UR4, URZ, UP1 ;  /* 0x000000ff04047287 */ /* 0x000fc80008800000 */
[----:B------:R-:W-:Y:S01]  /*3e50*/  ULEA UR4, UR4, UR5, 0x3 ;  /* 0x0000000504047291 */ /* 0x000fe2000f8e18ff */
[----:B-1----:R-:W-:-:S04]  /*3e60*/  LOP3.LUT R3, R9, UR6, RZ, 0x3c, !PT ;  /* 0x0000000609037c12 */ /* 0x002fc8000f8e3cff */
[----:B------:R-:W-:Y:S01]  /*3e70*/  SHF.L.U32 R3, R3, 0x1f, RZ ;  /* 0x0000001f03037819 */ /* 0x000fe200000006ff */
[----:B------:R-:W-:-:S04]  /*3e80*/  IMAD.U32 R0, RZ, RZ, UR4 ;  /* 0x00000004ff007e24 */ /* 0x000fc8000f8e00ff */
[----:B------:R1:W2:Y:S03]  /*3e90*/  SYNCS.PHASECHK.TRANS64.TRYWAIT P0, [R0+URZ], R3 ;  /* 0x00000003000075a7 */ /* 0x0002a600080011ff */
[----:B--2---:R-:W-:Y:S05]  /*3ea0*/  @!P0 NANOSLEEP.SYNCS 0x989680 ;  /* 0x009896800000895d */ /* 0x004fea0003900000 */
[----:B------:R-:W2:Y:S02]  /*3eb0*/  @!P0 SYNCS.PHASECHK.TRANS64 P0, [R0+URZ], R3 ;  /* 0x00000003000085a7 */ /* 0x000ea400080010ff */
[----:B--2---:R-:W-:Y:S05]  /*3ec0*/  @P0 BRA `(.L_x_78) ;  /* 0x0000000000200947 */ /* 0x004fea0003800000 */
.L_x_79:
[----:B--2---:R2:W4:Y:S02]  /*3ed0*/  SYNCS.PHASECHK.TRANS64.TRYWAIT P0, [R0+URZ], R3 ;  /* 0x00000003000075a7 */ /* 0x00452400080011ff */
[----:B----4-:R-:W-:Y:S05]  /*3ee0*/  @!P0 NANOSLEEP.SYNCS 0x989680 ;  /* 0x009896800000895d */ /* 0x010fea0003900000 */
[----:B------:R-:W4:Y:S02]  /*3ef0*/  @!P0 SYNCS.PHASECHK.TRANS64 P0, [R0+URZ], R3 ;  /* 0x00000003000085a7 */ /* 0x000f2400080010ff */
[----:B----4-:R-:W-:Y:S05]  /*3f00*/  @!P0 BRA `(.L_x_79) ;  /* 0xfffffffc00f08947 */ /* 0x010fea000383ffff */
[----:B------:R-:W-:Y:S05]  /*3f10*/  BRA `(.L_x_78) ;  /* 0x00000000000c7947 */ /* 0x000fea0003800000 */
.L_x_76:
[----:B------:R-:W-:-:S04]  /*3f20*/  UIADD3 UR4, UPT, UPT, UR13, 0x100, URZ ;  /* 0x000001000d047890 */ /* 0x000fc8000fffe0ff */
[----:B------:R-:W-:-:S09]  /*3f30*/  UPRMT UR4, UR28, 0x654, UR4 ;  /* 0x000006541c047896 */ /* 0x000fd20008000004 */
[----:B------:R-:W-:Y:S03]  /*3f40*/  SYNCS.ARRIVE.TRANS64.RED.A1T0 RZ, [UR4], RZ ;  /* 0x000000ffffff79a7 */ /* 0x000fe60008100404 */
.L_x_78:
[----:B-12---:R-:W-:Y:S01]  /*3f50*/  SHF.L.U32 R3, RZ, 0x1f, RZ ;  /* 0x0000001fff037819 */ /* 0x006fe200000006ff */
[----:B------:R-:W-:Y:S01]  /*3f60*/  UIADD3 UR4, UPT, UPT, UR13, 0x100, URZ ;  /* 0x000001000d047890 */ /* 0x000fe2000fffe0ff */
[----:B------:R-:W-:Y:S02]  /*3f70*/  PLOP3.LUT P0, PT, PT, PT, UP0, 0x80, 0x8 ;  /* 0x000000000008781c */ /* 0x000fe40003f0f008 */
[----:B------:R-:W1:Y:S02]  /*3f80*/  SYNCS.PHASECHK.TRANS64.TRYWAIT P1, [UR13+0x100], R3 ;  /* 0x00010003ff0075a7 */ /* 0x000e64000802110d */
[----:B-1----:R-:W-:Y:S09]  /*3f90*/  @!P1 BRA `(.L_x_80) ;  /* 0x0000008000f49947 */ /* 0x002ff20003800000 */
.L_x_172:
[----:B------:R-:W-:Y:S01]  /*3fa0*/  @!UP0 UPRMT UR4, UR28, 0x654, UR4 ;  /* 0x000006541c048896 */ /* 0x000fe20008000004 */
[----:B------:R-:W-:Y:S01]  /*3fb0*/  UMOV UR5, 0xffff ;  /* 0x0000ffff00057882 */ /* 0x000fe20000000000 */
[----:B------:R-:W-:-:S07]  /*3fc0*/  UMOV UR6, 0x1 ;  /* 0x0000000100067882 */ /* 0x000fce0000000000 */
[----:B------:R-:W-:Y:S01]  /*3fd0*/  @!P0 SYNCS.ARRIVE.TRANS64.RED.A1T0 RZ, [UR4], RZ ;  /* 0x000000ffffff89a7 */ /* 0x000fe20008100404 */
[----:B------:R-:W-:Y:S01]  /*3fe0*/  NOP ;  /* 0x0000000000007918 */ /* 0x000fe20000000000 */
[----:B-1----:R-:W1:Y:S01]  /*3ff0*/  LDS R0, [UR8+0x14] ;  /* 0x00001408ff007984 */ /* 0x002e620008000800 */
[----:B------:R-:W-:-:S04]  /*4000*/  ULOP3.LUT UR4, UR26, 0xffff, URZ, 0xc0, !UPT ;  /* 0x0000ffff1a047892 */ /* 0x000fc8000f8ec0ff */
[----:B------:R-:W-:-:S04]  /*4010*/  USHF.R.U32.HI UR4, URZ, 0x5, UR4 ;  /* 0x00000005ff047899 */ /* 0x000fc80008011604 */
[----:B------:R-:W-:Y:S02]  /*4020*/  USHF.L.U32 UR5, UR5, UR4, URZ ;  /* 0x0000000405057299 */ /* 0x000fe400080006ff */
[----:B------:R-:W-:-:S04]  /*4030*/  USHF.L.U32 UR4, UR6, UR4, URZ ;  /* 0x0000000406047299 */ /* 0x000fc800080006ff */
[----:B-1----:R-:W-:-:S04]  /*4040*/  LOP3.LUT R0, R0, UR5, RZ, 0xc0, !PT ;  /* 0x0000000500007c12 */ /* 0x002fc8000f8ec0ff */
[----:B------:R-:W-:-:S13]  /*4050*/  ISETP.NE.AND P0, PT, R0, UR5, PT ;  /* 0x0000000500007c0c */ /* 0x000fda000bf05270 */
[----:B------:R-:W-:Y:S05]  /*4060*/  @P0 BRA `(.L_x_81) ;  /* 0x0000000000580947 */ /* 0x000fea0003800000 */
[----:B------:R-:W1:Y:S02]  /*4070*/  LDS R0, [UR8+0x18] ;  /* 0x00001808ff007984 */ /* 0x000e640008000800 */
[----:B-1----:R-:W-:-:S04]  /*4080*/  LOP3.LUT R0, R0, UR4, RZ, 0xc0, !PT ;  /* 0x0000000400007c12 */ /* 0x002fc8000f8ec0ff */
[----:B------:R-:W-:-:S13]  /*4090*/  ISETP.NE.AND P0, PT, R0, UR4, PT ;  /* 0x0000000400007c0c */ /* 0x000fda000bf05270 */
[----:B------:R-:W-:Y:S05]  /*40a0*/  @P0 BRA `(.L_x_82) ;  /* 0x00000000003c0947 */ /* 0x000fea0003800000 */
[----:B------:R-:W1:Y:S01]  /*40b0*/  S2R R2, SR_LANEID ;  /* 0x0000000000027919 */ /* 0x000e620000000000 */
[----:B------:R-:W-:Y:S01]  /*40c0*/  ULOP3.LUT UR5, URZ, UR5, URZ, 0x33, !UPT ;  /* 0x00000005ff057292 */ /* 0x000fe2000f8e33ff */
[----:B------:R-:W-:Y:S01]  /*40d0*/  LOP3.LUT R4, RZ, UR4, RZ, 0x33, !PT ;  /* 0x00000004ff047c12 */ /* 0x000fe2000f8e33ff */
[----:B------:R-:W-:Y:S02]  /*40e0*/  VOTEU.ANY UR4, UPT, PT ;  /* 0x0000000000047886 */ /* 0x000fe400038e0100 */
[----:B------:R-:W-:Y:S01]  /*40f0*/  UFLO.U32 UR4, UR4 ;  /* 0x00000004000472bd */ /* 0x000fe200080e0000 */
[----:B------:R-:W2:Y:S01]  /*4100*/  REDUX UR6, R4 ;  /* 0x00000000040673c4 */ /* 0x000ea20000000000 */
[----:B------:R-:W-:-:S06]  /*4110*/  IMAD.U32 R0, RZ, RZ, UR5 ;  /* 0x00000005ff007e24 */ /* 0x000fcc000f8e00ff */
[----:B------:R4:W-:Y:S01]  /*4120*/  UTCATOMSWS.AND URZ, UR5 ;  /* 0x0000000500ff79e3 */ /* 0x0009e20008000000 */
[----:B------:R-:W3:Y:S01]  /*4130*/  REDUX UR7, R0 ;  /* 0x00000000000773c4 */ /* 0x000ee20000000000 */
[----:B-1----:R-:W-:Y:S01]  /*4140*/  ISETP.EQ.U32.AND P0, PT, R2, UR4, PT ;  /* 0x0000000402007c0c */ /* 0x002fe2000bf02070 */
[----:B--2---:R-:W-:Y:S01]  /*4150*/  IMAD.U32 R2, RZ, RZ, UR6 ;  /* 0x00000006ff027e24 */ /* 0x004fe2000f8e00ff */
[----:B---3--:R-:W-:-:S11]  /*4160*/  MOV R3, UR7 ;  /* 0x0000000700037c02 */ /* 0x008fd60008000f00 */
[----:B------:R4:W-:Y:S04]  /*4170*/  @P0 ATOMS.AND RZ, [UR8+0x14], R3 ;  /* 0x00001403ffff098c */ /* 0x0009e8000a800008 */
[----:B------:R4:W-:Y:S01]  /*4180*/  @P0 ATOMS.AND RZ, [UR8+0x18], R2 ;  /* 0x00001802ffff098c */ /* 0x0009e2000a800008 */
[----:B------:R-:W-:Y:S05]  /*4190*/  BRA `(.L_x_83) ;  /* 0x0000000000147947 */ /* 0x000fea0003800000 */
.L_x_82:
[----:B------:R-:W-:Y:S02]  /*41a0*/  MOV R2, 0x41c0 ;  /* 0x000041c000027802 */ /* 0x000fe40000000f00 */
[----:B---3-5:R-:W-:Y:S05]  /*41b0*/  CALL.REL.NOINC `($__internal_0_$__cuda_sm10x_tcgen05_guardrail_trap_col_being_dealloced_not_returned_by_alloc) ;  /* 0x0000008400d07944 */ /* 0x028fea0003c00000 */
[----:B------:R-:W-:Y:S05]  /*41c0*/  BRA `(.L_x_83) ;  /* 0x0000000000087947 */ /* 0x000fea0003800000 */
.L_x_81:
[----:B------:R-:W-:Y:S02]  /*41d0*/  MOV R2, 0x41f0 ;  /* 0x000041f000027802 */ /* 0x000fe40000000f00 */
[----:B---3-5:R-:W-:Y:S05]  /*41e0*/  CALL.REL.NOINC `($__internal_2_$__cuda_sm10x_tcgen05_guardrail_trap_unallocated_columns_being_dealloced) ;  /* 0x0000008400dc7944 */ /* 0x028fea0003c00000 */
.L_x_83:
[----:B------:R-:W-:Y:S01]  /*41f0*/  NOP ;  /* 0x0000000000007918 */ /* 0x000fe20000000000 */
[----:B----4-:R-:W-:Y:S05]  /*4200*/  EXIT ;  /* 0x000000000000794d */ /* 0x010fea0003800000 */
.L_x_56:
[----:B------:R-:W-:-:S09]  /*4210*/  UISETP.NE.OR UP0, UPT, UR17, 0x3, !UP3 ;  /* 0x000000031100788c */ /* 0x000fd2000df05670 */
[----:B------:R-:W-:Y:S05]  /*4220*/  BRA.U UP0, `(.L_x_84) ;  /* 0x0000001100587547 */ /* 0x000fea000b800000 */
[----:B------:R-:W1:Y:S01]  /*4230*/  LDCU UR31, c[0x0][0x370] ;  /* 0x00006e00ff1f77ac */ /* 0x000e620008000800 */
[----:B------:R-:W2:Y:S01]  /*4240*/  LDC.64 R16, c[0x0][0x348] ;  /* 0x0000d200ff107b82 */ /* 0x000ea20000000a00 */
[----:B------:R-:W-:Y:S02]  /*4250*/  HFMA2 R13, -RZ, RZ, 0, 0 ;  /* 0x00000000ff0d7431 */ /* 0x000fe400000001ff */
[----:B------:R-:W-:Y:S01]  /*4260*/  IMAD.MOV.U32 R15, RZ, RZ, 0x1 ;  /* 0x00000001ff0f7424 */ /* 0x000fe200078e00ff */
[----:B------:R-:W1:Y:S01]  /*4270*/  LDCU.128 UR48, c[0x0][0xb10] ;  /* 0x00016200ff3077ac */ /* 0x000e620008000c00 */
[----:B------:R-:W-:Y:S01]  /*4280*/  IMAD.MOV.U32 R14, RZ, RZ, RZ ;  /* 0x000000ffff0e7224 */ /* 0x000fe200078e00ff */
[----:B------:R-:W-:Y:S01]  /*4290*/  MOV R7, 0x2000 ;  /* 0x0000200000077802 */ /* 0x000fe20000000f00 */
[----:B------:R-:W3:Y:S01]  /*42a0*/  LDCU UR30, c[0x0][0x374] ;  /* 0x00006e80ff1e77ac */ /* 0x000ee20008000800 */
[----:B------:R-:W4:Y:S01]  /*42b0*/  LDC.64 R2, c[0x0][0x888] ;  /* 0x00022200ff027b82 */ /* 0x000f220000000a00 */
[----:B------:R-:W3:Y:S01]  /*42c0*/  LDCU UR15, c[0x0][0xb0c] ;  /* 0x00016180ff0f77ac */ /* 0x000ee20008000800 */
[----:B------:R-:W2:Y:S06]  /*42d0*/  LDCU UR40, c[0x0][0xb20] ;  /* 0x00016400ff2877ac */ /* 0x000eac0008000800 */
[----:B------:R-:W4:Y:S01]  /*42e0*/  LDC.64 R4, c[0x0][0x890] ;  /* 0x00022400ff047b82 */ /* 0x000f220000000a00 */
[----:B------:R-:W2:Y:S01]  /*42f0*/  LDCU UR4, c[0x0][0xb30] ;  /* 0x00016600ff0477ac */ /* 0x000ea20008000800 */
[----:B------:R-:W-:Y:S01]  /*4300*/  UMOV UR21, 0x400 ;  /* 0x0000040000157882 */ /* 0x000fe20000000000 */
[----:B-1----:R-:W-:-:S02]  /*4310*/  UIMAD.WIDE.U32 UR6, UR31, UR48, URZ ;  /* 0x000000301f0672a5 */ /* 0x002fc4000f8e00ff */
[----:B---3--:R-:W-:Y:S02]  /*4320*/  UIMAD.WIDE.U32 UR8, UR30, UR51, URZ ;  /* 0x000000331e0872a5 */ /* 0x008fe4000f8e00ff */
[----:B------:R-:W-:Y:S02]  /*4330*/  ULEA UR21, UR45, UR21, 0x18 ;  /* 0x000000152d157291 */ /* 0x000fe4000f8ec0ff */
[----:B------:R-:W-:Y:S02]  /*4340*/  UPLOP3.LUT UP3, UPT, UPT, UPT, UPT, 0x40, 0x4 ;  /* 0x000000000004789c */ /* 0x000fe40003f6e870 */
[----:B------:R-:W-:Y:S01]  /*4350*/  UIADD3 UR37, UPT, UPT, UR21, 0x68, URZ ;  /* 0x0000006815257890 */ /* 0x000fe2000fffe0ff */
[----:B------:R-:W-:Y:S01]  /*4360*/  UMOV UR6, UR7 ;  /* 0x0000000700067c82 */ /* 0x000fe20008000000 */
[----:B------:R-:W-:Y:S01]  /*4370*/  UMOV UR38, UR9 ;  /* 0x0000000900267c82 */ /* 0x000fe20008000000 */
[----:B------:R-:W-:Y:S02]  /*4380*/  UISETP.GE.AND UP0, UPT, UR42, 0x1, UPT ;  /* 0x000000012a00788c */ /* 0x000fe4000bf06270 */
[----:B------:R-:W-:Y:S01]  /*4390*/  UISETP.NE.AND UP4, UPT, UR42, 0x1, UPT ;  /* 0x000000012a00788c */ /* 0x000fe2000bf85270 */
[----:B------:R-:W1:Y:S01]  /*43a0*/  LDCU.64 UR22, c[0x0][0xb28] ;  /* 0x00016500ff1677ac */ /* 0x000e620008000a00 */
[----:B------:R-:W-:-:S02]  /*43b0*/  UISETP.NE.AND UP6, UPT, UR15, 0x1, UPT ;  /* 0x000000010f00788c */ /* 0x000fc4000bfc5270 */
[----:B------:R-:W-:Y:S02]  /*43c0*/  UISETP.NE.AND UP5, UPT, UR50, 0x1, UPT ;  /* 0x000000013200788c */ /* 0x000fe4000bfa5270 */
[----:B------:R-:W-:Y:S02]  /*43d0*/  UIADD3 UR33, UPT, UPT, UR21, 0x50, URZ ;  /* 0x0000005015217890 */ /* 0x000fe4000fffe0ff */
[----:B------:R-:W-:Y:S02]  /*43e0*/  UIADD3 UR25, UPT, UPT, UR21, 0x58, URZ ;  /* 0x0000005815197890 */ /* 0x000fe4000fffe0ff */
[----:B------:R-:W-:Y:S02]  /*43f0*/  UIADD3 UR17, UPT, UPT, UR21, 0x60, URZ ;  /* 0x0000006015117890 */ /* 0x000fe4000fffe0ff */
[----:B------:R-:W-:Y:S02]  /*4400*/  UPRMT UR37, UR45, 0x654, UR37 ;  /* 0x000006542d257896 */ /* 0x000fe40008000025 */
[----:B------:R-:W-:-:S02]  /*4410*/  USHF.R.U32.HI UR39, URZ, UR49, UR6 ;  /* 0x00000031ff277299 */ /* 0x000fc40008011606 */
[----:B--2---:R-:W-:Y:S02]  /*4420*/  USHF.R.U32.HI UR38, URZ, UR40, UR38 ;  /* 0x00000028ff267299 */ /* 0x004fe40008011626 */
[----:B------:R-:W-:-:S11]  /*4430*/  UISETP.NE.AND UP2, UPT, UR4, 0x1, UPT ;  /* 0x000000010400788c */ /* 0x000fd6000bf45270 */
.L_x_95:
[C---:B------:R-:W-:Y:S02]  /*4440*/  LEA R12, R14.reuse, UR21, 0x3 ;  /* 0x000000150e0c7c11 */ /* 0x040fe4000f8e18ff */
[----:B------:R-:W-:Y:S02]  /*4450*/  SHF.L.U32 R9, R13, 0x1f, RZ ;  /* 0x0000001f0d097819 */ /* 0x000fe400000006ff */
[----:B------:R-:W-:Y:S02]  /*4460*/  LEA R10, R14, UR21, 0x4 ;  /* 0x000000150e0a7c11 */ /* 0x000fe4000f8e20ff */
[----:B--2---:R-:W2:Y:S02]  /*4470*/  SYNCS.PHASECHK.TRANS64.TRYWAIT P0, [R12+URZ+0xa0], R9 ;  /* 0x0000a0090c0075a7 */ /* 0x004ea400080011ff */
[----:B--2---:R-:W-:Y:S05]  /*4480*/  @!P0 BRA `(.L_x_85) ;  /* 0x0000007c00d08947 */ /* 0x004fea0003800000 */
.L_x_173:
[----:B--2---:R-:W2:Y:S01]  /*4490*/  LDS.128 R8, [R10+0x110] ;  /* 0x000110000a087984 */ /* 0x004ea20000000c00 */
[----:B------:R-:W-:Y:S01]  /*44a0*/  UISETP.GE.AND UP0, UPT, UR42, 0x1, UPT ;  /* 0x000000012a00788c */ /* 0x000fe2000bf06270 */
[----:B------:R-:W-:Y:S01]  /*44b0*/  @!PT LDS RZ, [RZ] ;  /* 0x00000000fffff984 */ /* 0x000fe20000000800 */
[----:B------:R-:W-:Y:S01]  /*44c0*/  @!PT LDS RZ, [RZ] ;  /* 0x00000000fffff984 */ /* 0x000fe20000000800 */
[----:B------:R-:W-:Y:S01]  /*44d0*/  @!PT LDS RZ, [RZ] ;  /* 0x00000000fffff984 */ /* 0x000fe20000000800 */
[----:B------:R-:W-:Y:S01]  /*44e0*/  @!PT LDS RZ, [RZ] ;  /* 0x00000000fffff984 */ /* 0x000fe20000000800 */
[----:B------:R3:W-:Y:S06]  /*44f0*/  MEMBAR.ALL.CTA ;  /* 0x0000000000007992 */ /* 0x0007ec0000008000 */
[----:B---3--:R-:W3:Y:S01]  /*4500*/  FENCE.VIEW.ASYNC.S ;  /* 0x00000000000073c6 */ /* 0x008ee20000000000 */
[----:B--2---:R-:W-:Y:S11]  /*4510*/  LOP3.LUT P0, RZ, R10, 0x1, RZ, 0xc0, !PT ;  /* 0x000000010aff7812 */ /* 0x004ff6000780c0ff */
[----:B------:R-:W-:Y:S02]  /*4520*/  @!UPT UIADD3 URZ, UPT, UPT, URZ, URZ, URZ ;  /* 0x000000fffffff290 */ /* 0x000fe4000fffe0ff */
[----:B---3--:R-:W-:Y:S01]  /*4530*/  VOTEU.ANY UP1, P0 ;  /* 0x0000000000ff7886 */ /* 0x008fe20000020100 */
[----:B------:R-:W-:Y:S11]  /*4540*/  PLOP3.LUT P0, PT, PT, PT, UP1, 0x80, 0x8 ;  /* 0x000000000008781c */ /* 0x000ff60003f0f018 */
[----:B------:R-:W-:Y:S02]  /*4550*/  @!UPT UIADD3 URZ, UPT, UPT, URZ, URZ, URZ ;  /* 0x000000fffffff290 */ /* 0x000fe4000fffe0ff */
[----:B------:R-:W-:Y:S02]  /*4560*/  @P0 SHF.R.U32.HI R0, RZ, 0x10, R9 ;  /* 0x00000010ff000819 */ /* 0x000fe40000011609 */
[----:B------:R-:W-:Y:S02]  /*4570*/  @P0 MOV R6, R8 ;  /* 0x0000000800060202 */ /* 0x000fe40000000f00 */
[----:B------:R-:W-:Y:S01]  /*4580*/  @P0 R2UR UR4, R0 ;  /* 0x00000000000402ca */ /* 0x000fe200000e0000 */
[----:B------:R-:W-:Y:S01]  /*4590*/  VIADD R0, R12, 0xb0 ;  /* 0x000000b00c007836 */ /* 0x000fe20000000000 */
[----:B------:R-:W-:Y:S02]  /*45a0*/  @P0 LOP3.LUT R8, R9, 0xffff, RZ, 0xc0, !PT ;  /* 0x0000ffff09080812 */ /* 0x000fe400078ec0ff */
[----:B------:R-:W-:Y:S02]  /*45b0*/  @P0 R2UR UR6, R6 ;  /* 0x00000000060602ca */ /* 0x000fe400000e0000 */
[----:B------:R-:W-:Y:S02]  /*45c0*/  PRMT R0, RZ, 0x654, R0 ;  /* 0x00000654ff007816 */ /* 0x000fe40000000000 */
[----:B------:R-:W-:Y:S02]  /*45d0*/  @P0 R2UR UR5, R8 ;  /* 0x00000000080502ca */ /* 0x000fe400000e0000 */
[----:B------:R2:W-:Y:S03]  /*45e0*/  SYNCS.ARRIVE.TRANS64.RED.A1T0 RZ, [R0+URZ], RZ ;  /* 0x000000ff00ff79a7 */ /* 0x0005e600081004ff */
[----:B------:R-:W-:Y:S04]  /*45f0*/  @UP1 UMOV UR29, UR4 ;  /* 0x00000004001d1c82 */ /* 0x000fe80008000000 */
[----:B------:R-:W-:Y:S04]  /*4600*/  @UP1 UMOV UR14, UR6 ;  /* 0x00000006000e1c82 */ /* 0x000fe80008000000 */
[----:B------:R-:W-:Y:S01]  /*4610*/  @UP1 UMOV UR13, UR5 ;  /* 0x00000005000d1c82 */ /* 0x000fe20008000000 */
[----:B------:R-:W-:Y:S05]  /*4620*/  BRA.U !UP0, `(.L_x_86) ;  /* 0x0000000108a47547 */ /* 0x000fea000b800000 */
[----:B------:R-:W-:Y:S02]  /*4630*/  UIMAD.WIDE.U32 UR18, UR13, UR51, URZ ;  /* 0x000000330d1272a5 */ /* 0x000fe4000f8e00ff */
[----:B------:R-:W-:Y:S02]  /*4640*/  UIMAD.WIDE.U32 UR26, UR14, UR48, URZ ;  /* 0x000000300e1a72a5 */ /* 0x000fe4000f8e00ff */
[----:B------:R-:W-:Y:S02]  /*4650*/  USEL UR4, UR30, UR38, !UP5 ;  /* 0x000000261e047287 */ /* 0x000fe4000e800000 */
[----:B------:R-:W-:Y:S02]  /*4660*/  USEL UR7, UR31, UR39, !UP6 ;  /* 0x000000271f077287 */ /* 0x000fe4000f000000 */
[----:B-1----:R-:W-:Y:S02]  /*4670*/  UIMAD.WIDE.U32 UR8, UR4, UR22, URZ ;  /* 0x00000016040872a5 */ /* 0x002fe4000f8e00ff */
[----:B------:R-:W-:Y:S01]  /*4680*/  UIMAD.WIDE.U32 UR10, UR7, UR22, URZ ;  /* 0x00000016070a72a5 */ /* 0x000fe2000f8e00ff */
[----:B------:R-:W-:Y:S02]  /*4690*/  UMOV UR5, UR19 ;  /* 0x0000001300057c82 */ /* 0x000fe40008000000 */
[----:B------:R-:W-:Y:S03]  /*46a0*/  USHF.R.U32.HI UR6, URZ, UR40, UR5 ;  /* 0x00000028ff067299 */ /* 0x000fe60008011605 */
[----:B------:R-:W-:Y:S01]  /*46b0*/  UMOV UR5, UR27 ;  /* 0x0000001b00057c82 */ /* 0x000fe20008000000 */
[----:B------:R-:W-:Y:S02]  /*46c0*/  USEL UR6, UR13, UR6, !UP5 ;  /* 0x000000060d067287 */ /* 0x000fe4000e800000 */
[----:B------:R-:W-:Y:S03]  /*46d0*/  USHF.R.U32.HI UR12, URZ, UR49, UR5 ;  /* 0x00000031ff0c7299 */ /* 0x000fe60008011605 */
[----:B------:R-:W-:Y:S02]  /*46e0*/  UMOV UR5, UR9 ;  /* 0x0000000900057c82 */ /* 0x000fe40008000000 */
[----:B------:R-:W-:Y:S03]  /*46f0*/  @UP4 USHF.R.U32.HI UR4, URZ, UR23, UR5 ;  /* 0x00000017ff044299 */ /* 0x000fe60008011605 */
[----:B------:R-:W-:Y:S01]  /*4700*/  UMOV UR5, UR11 ;  /* 0x0000000b00057c82 */ /* 0x000fe20008000000 */
[----:B------:R-:W-:Y:S02]  /*4710*/  UIMAD UR4, UR42, UR4, URZ ;  /* 0x000000042a0472a4 */ /* 0x000fe4000f8e02ff */
[----:B------:R-:W-:Y:S02]  /*4720*/  @UP4 USHF.R.U32.HI UR7, URZ, UR23, UR5 ;  /* 0x00000017ff074299 */ /* 0x000fe40008011605 */
[----:B------:R-:W-:Y:S02]  /*4730*/  UIMAD.WIDE.U32 UR10, UR6, UR22, URZ ;  /* 0x00000016060a72a5 */ /* 0x000fe4000f8e00ff */
[----:B------:R-:W-:Y:S02]  /*4740*/  USEL UR5, UR14, UR12, !UP6 ;  /* 0x0000000c0e057287 */ /* 0x000fe4000f000000 */
[----:B------:R-:W-:Y:S02]  /*4750*/  UIMAD UR8, UR42, UR7, URZ ;  /* 0x000000072a0872a4 */ /* 0x000fe4000f8e02ff */
[----:B------:R-:W-:Y:S03]  /*4760*/  UISETP.GE.AND UP0, UPT, UR6, UR4, UPT ;  /* 0x000000040600728c */ /* 0x000fe6000bf06270 */
[----:B------:R-:W-:Y:S01]  /*4770*/  UMOV UR4, UR11 ;  /* 0x0000000b00047c82 */ /* 0x000fe20008000000 */
[----:B------:R-:W-:Y:S02]  /*4780*/  UISETP.GE.OR UP0, UPT, UR5, UR8, UP0 ;  /* 0x000000080500728c */ /* 0x000fe40008706670 */
[----:B------:R-:W-:Y:S02]  /*4790*/  USHF.R.U32.HI UR4, URZ, UR23, UR4 ;  /* 0x00000017ff047299 */ /* 0x000fe40008011604 */
[----:B------:R-:W-:Y:S02]  /*47a0*/  UIMAD.WIDE.U32 UR8, UR5, UR22, URZ ;  /* 0x00000016050872a5 */ /* 0x000fe4000f8e00ff */
[----:B------:R-:W-:Y:S04]  /*47b0*/  USEL UR10, UR6, UR4, !UP4 ;  /* 0x00000004060a7287 */ /* 0x000fe8000e000000 */
[----:B------:R-:W-:Y:S01]  /*47c0*/  UIADD3 UR11, UPT, UPT, -UR10, URZ, URZ ;  /* 0x000000ff0a0b7290 */ /* 0x000fe2000fffe1ff */
[----:B------:R-:W-:Y:S02]  /*47d0*/  @!UP0 UMOV UR4, UR9 ;  /* 0x0000000900048c82 */ /* 0x000fe40008000000 */
[----:B------:R-:W-:Y:S02]  /*47e0*/  @!UP0 USHF.R.U32.HI UR4, URZ, UR23, UR4 ;  /* 0x00000017ff048299 */ /* 0x000fe40008011604 */
[----:B------:R-:W-:Y:S02]  /*47f0*/  UIMAD UR8, UR42, UR11, UR6 ;  /* 0x0000000b2a0872a4 */ /* 0x000fe4000f8e0206 */
[----:B------:R-:W-:Y:S04]  /*4800*/  @!UP0 USEL UR4, UR5, UR4, !UP4 ;  /* 0x0000000405048287 */ /* 0x000fe8000e000000 */
[----:B------:R-:W-:Y:S02]  /*4810*/  @!UP0 UIMAD UR8, UR7, UR8, UR4 ;  /* 0x00000008070882a4 */ /* 0x000fe4000f8e0204 */
[----:B------:R-:W-:Y:S02]  /*4820*/  @!UP0 UIADD3 UR9, UPT, UPT, UR10, -UR4, URZ ;  /* 0x800000040a098290 */ /* 0x000fe4000fffe0ff */
[----:B------:R-:W-:Y:S02]  /*4830*/  UIADD3 UR4, UPT, UPT, -UR5, URZ, URZ ;  /* 0x000000ff05047290 */ /* 0x000fe4000fffe1ff */
[----:B------:R-:W-:Y:S02]  /*4840*/  UIADD3 UR7, UPT, UPT, -UR6, URZ, URZ ;  /* 0x000000ff06077290 */ /* 0x000fe4000fffe1ff */
[----:B------:R-:W-:Y:S02]  /*4850*/  @!UP0 UIMAD UR6, UR9, UR42, UR5 ;  /* 0x0000002a090682a4 */ /* 0x000fe4000f8e0205 */
[----:B------:R-:W-:Y:S02]  /*4860*/  UIMAD UR14, UR15, UR4, UR14 ;  /* 0x000000040f0e72a4 */ /* 0x000fe4000f8e020e */
[----:B------:R-:W-:Y:S01]  /*4870*/  UIMAD UR13, UR50, UR7, UR13 ;  /* 0x00000007320d72a4 */ /* 0x000fe2000f8e020d */
[----:B------:R-:W-:Y:S02]  /*4880*/  @!UP0 UMOV UR5, UR8 ;  /* 0x0000000800058c82 */ /* 0x000fe40008000000 */
[----:B------:R-:W-:Y:S02]  /*4890*/  UIMAD UR14, UR5, UR15, UR14 ;  /* 0x0000000f050e72a4 */ /* 0x000fe4000f8e020e */
[----:B------:R-:W-:Y:S11]  /*48a0*/  UIMAD UR13, UR6, UR50, UR13 ;  /* 0x00000032060d72a4 */ /* 0x000ff6000f8e020d */
[----:B------:R-:W-:Y:S01]  /*48b0*/  @!UPT UIADD3 URZ, UPT, UPT, URZ, URZ, URZ ;  /* 0x000000fffffff290 */ /* 0x000fe2000fffe0ff */
.L_x_86:
[----:B------:R-:W3:Y:S01]  /*48c0*/  @!UP2 LDCU.128 UR8, c[0x0][0xb10] ;  /* 0x00016200ff08a7ac */ /* 0x000ee20008000c00 */
[C---:B----4-:R-:W-:Y:S02]  /*48d0*/  ISETP.NE.U32.AND P1, PT, R4.reuse, RZ, PT ;  /* 0x000000ff0400720c */ /* 0x050fe40003f25070 */
[----:B------:R-:W-:Y:S02]  /*48e0*/  ISETP.NE.U32.AND P0, PT, R4, RZ, PT ;  /* 0x000000ff0400720c */ /* 0x000fe40003f05070 */
[C---:B------:R-:W-:Y:S02]  /*48f0*/  ISETP.NE.AND.EX P1, PT, R5.reuse, RZ, PT, P1 ;  /* 0x000000ff0500720c */ /* 0x040fe40003f25310 */
[----:B------:R-:W-:Y:S01]  /*4900*/  ISETP.NE.AND.EX P0, PT, R5, RZ, PT, P0 ;  /* 0x000000ff0500720c */ /* 0x000fe20003f05300 */
[----:B------:R-:W4:Y:S01]  /*4910*/  @!UP2 LDCU UR5, c[0x0][0xb0c] ;  /* 0x00016180ff05a7ac */ /* 0x000f220008000800 */
[----:B------:R-:W-:Y:S01]  /*4920*/  SHF.L.U32 R9, R15, 0x1f, RZ ;  /* 0x0000001f0f097819 */ /* 0x000fe200000006ff */
[----:B------:R-:W-:Y:S02]  /*4930*/  USHF.L.U32 UR35, UR16, 0x7, URZ ;  /* 0x0000000710237899 */ /* 0x000fe400080006ff */
[----:B------:R-:W-:Y:S02]  /*4940*/  USHF.L.U32 UR34, UR20, 0x8, URZ ;  /* 0x0000000814227899 */ /* 0x000fe400080006ff */
[----:B---3--:R-:W-:Y:S07]  /*4950*/  UIMAD.WIDE.U32 UR6, UR14, UR8, URZ ;  /* 0x000000080e0672a5 */ /* 0x008fee000f8e00ff */
[----:B------:R-:W-:Y:S01]  /*4960*/  @!UP2 UMOV UR4, UR7 ;  /* 0x000000070004ac82 */ /* 0x000fe20008000000 */
[----:B----4-:R-:W-:Y:S02]  /*4970*/  @!UP2 UISETP.NE.AND UP0, UPT, UR5, 0x1, UPT ;  /* 0x000000010500a88c */ /* 0x010fe4000bf05270 */
[----:B------:R-:W-:Y:S02]  /*4980*/  @!UP2 USHF.R.U32.HI UR4, URZ, UR9, UR4 ;  /* 0x00000009ff04a299 */ /* 0x000fe40008011604 */
[----:B------:R-:W-:Y:S02]  /*4990*/  UIMAD.WIDE.U32 UR6, UR13, UR11, URZ ;  /* 0x0000000b0d0672a5 */ /* 0x000fe4000f8e00ff */
[----:B------:R-:W-:Y:S02]  /*49a0*/  @!UP2 USEL UR8, UR14, UR4, !UP0 ;  /* 0x000000040e08a287 */ /* 0x000fe4000c000000 */
[----:B------:R-:W-:Y:S03]  /*49b0*/  @!UP2 UISETP.NE.AND UP0, UPT, UR10, 0x1, UPT ;  /* 0x000000010a00a88c */ /* 0x000fe6000bf05270 */
[----:B------:R-:W-:Y:S02]  /*49c0*/  @!UP2 UMOV UR6, UR7 ;  /* 0x000000070006ac82 */ /* 0x000fe40008000000 */
[----:B------:R-:W3:Y:S02]  /*49d0*/  @!UP2 LDCU UR4, c[0x0][0xb20] ;  /* 0x00016400ff04a7ac */ /* 0x000ee40008000800 */
[----:B---3--:R-:W-:Y:S04]  /*49e0*/  @!UP2 USHF.R.U32.HI UR6, URZ, UR4, UR6 ;  /* 0x00000004ff06a299 */ /* 0x008fe80008011606 */
[----:B------:R-:W-:Y:S04]  /*49f0*/  @!UP2 USEL UR6, UR13, UR6, !UP0 ;  /* 0x000000060d06a287 */ /* 0x000fe8000c000000 */
[----:B------:R-:W-:Y:S02]  /*4a00*/  @!UP2 UIADD3 UR4, UPT, UPT, -UR8, UR6, URZ ;  /* 0x000000060804a290 */ /* 0x000fe4000fffe1ff */
[----:B------:R-:W-:Y:S02]  /*4a10*/  @!UP2 UIADD3 UR6, UPT, UPT, UR8, -UR6, URZ ;  /* 0x800000060806a290 */ /* 0x000fe4000fffe0ff */
[----:B------:R-:W-:Y:S02]  /*4a20*/  @!UP2 UIMAD UR14, UR4, UR5, UR14 ;  /* 0x00000005040ea2a4 */ /* 0x000fe4000f8e020e */
[----:B------:R-:W-:Y:S01]  /*4a30*/  @!UP2 UIMAD UR13, UR6, UR10, UR13 ;  /* 0x0000000a060da2a4 */ /* 0x000fe2000f8e020d */
[----:B------:R-:W-:Y:S11]  /*4a40*/  BRA.U UP3, `(.L_x_87) ;  /* 0x0000000103107547 */ /* 0x000ff6000b800000 */
[----:B--2---:R-:W-:Y:S04]  /*4a50*/  MOV R0, UR41 ;  /* 0x0000002900007c02 */ /* 0x004fe80008000f00 */
[----:B------:R-:W-:Y:S04]  /*4a60*/  SHF.L.U32 R11, R0, 0x1f, RZ ;  /* 0x0000001f000b7819 */ /* 0x000fe800000006ff */
[----:B------:R-:W2:Y:S02]  /*4a70*/  SYNCS.PHASECHK.TRANS64.TRYWAIT P2, [UR21+0x98], R11 ;  /* 0x0000980bff0075a7 */ /* 0x000ea40008041115 */
[----:B--2---:R-:W-:Y:S05]  /*4a80*/  @!P2 BRA `(.L_x_88) ;  /* 0x000000780064a947 */ /* 0x004fea0003800000 */
.L_x_87:
[----:B------:R-:W-:Y:S05]  /*4a90*/  @!P1 BRA `(.L_x_89) ;  /* 0x0000000000309947 */ /* 0x000fea0003800000 */
[----:B------:R-:W-:Y:S01]  /*4aa0*/  ISETP.NE.U32.AND P1, PT, R2, RZ, PT ;  /* 0x000000ff0200720c */ /* 0x000fe20003f25070 */
[----:B------:R-:W3:Y:S01]  /*4ab0*/  LDCU.64 UR4, c[0x0][0x358] ;  /* 0x00006b00ff0477ac */ /* 0x000ee20008000a00 */
[----:B------:R-:W-:Y:S02]  /*4ac0*/  IMAD.MOV.U32 R158, RZ, RZ, 0x1 ;  /* 0x00000001ff9e7424 */ /* 0x000fe400078e00ff */
[----:B------:R-:W-:Y:S11]  /*4ad0*/  ISETP.NE.AND.EX P1, PT, R3, RZ, PT, P1 ;  /* 0x000000ff0300720c */ /* 0x000ff60003f25310 */
[----:B------:R-:W-:Y:S02]  /*4ae0*/  @!UPT UIADD3 URZ, UPT, UPT, URZ, URZ, URZ ;  /* 0x000000fffffff290 */ /* 0x000fe4000fffe0ff */
[----:B--2---:R-:W2:Y:S01]  /*4af0*/  @P1 LDC.64 R10, c[0x0][0x888] ;  /* 0x00022200ff0a1b82 */ /* 0x004ea20000000a00 */
[----:B------:R-:W-:Y:S04]  /*4b00*/  @P1 IMAD R0, R4, UR36, RZ ;  /* 0x0000002404001c24 */ /* 0x000fe8000f8e02ff */
[----:B--2---:R-:W-:Y:S04]  /*4b10*/  @P1 IMAD.WIDE R10, R0, 0x4, R10 ;  /* 0x00000004000a1825 */ /* 0x004fe800078e020a */
[----:B------:R-:W-:Y:S01]  /*4b20*/  HFMA2 R0, -RZ, RZ, 0, 5.9604644775390625e-08 ;  /* 0x00000001ff007431 */ /* 0x000fe200000001ff */
[----:B---3-5:R3:W5:Y:S04]  /*4b30*/  @P1 LDG.E R73, desc[UR4][R10.64] ;  /* 0x000000040a491981 */ /* 0x028768000c1e1900 */
[----:B------:R-:W-:Y:S01]  /*4b40*/  @!P1 PRMT R158, R0, 0x7610, R158 ;  /* 0x00007610009e9816 */ /* 0x000fe2000000009e */
[----:B---3--:R-:W4:Y:S06]  /*4b50*/  @!P1 LDC R73, c[0x0][0x880] ;  /* 0x00022000ff499b82 */ /* 0x008f2c0000000800 */
.L_x_89:
[----:B----45:R-:W-:Y:S01]  /*4b60*/  @!P0 FSETP.EQ.AND P1, PT, R73, RZ, PT ;  /* 0x000000ff4900820b */ /* 0x030fe20003f22000 */
[----:B------:R-:W-:Y:S01]  /*4b70*/  @!UPT UIADD3 URZ, UPT, UPT, URZ, URZ, URZ ;  /* 0x000000fffffff290 */ /* 0x000fe2000fffe0ff */
[----:B------:R-:W-:Y:S11]  /*4b80*/  @!P0 BRA `(.L_x_90) ;  /* 0x0000000000188947 */ /* 0x000ff60003800000 */
[----:B------:R-:W-:Y:S02]  /*4b90*/  LOP3.LUT P0, RZ, R158, 0xff, RZ, 0xc0, !PT ;  /* 0x000000ff9eff7812 */ /* 0x000fe4000780c0ff */
[----:B------:R-:W-:Y:S04]  /*4ba0*/  ISETP.NE.U32.AND P1, PT, R2, RZ, PT ;  /* 0x000000ff0200720c */ /* 0x000fe80003f25070 */
[----:B------:R-:W-:Y:S04]  /*4bb0*/  ISETP.NE.AND.EX P1, PT, R3, RZ, PT, P1 ;  /* 0x000000ff0300720c */ /* 0x000fe80003f25310 */
[----:B------:R-:W-:Y:S03]  /*4bc0*/  PLOP3.LUT P1, PT, P1, PT, PT, 0x8, 0x80 ;  /* 0x000000000080781c */ /* 0x000fe60000f2e170 */
[----:B------:R-:W-:Y:S11]  /*4bd0*/  @P0 FSETP.EQ.AND P1, PT, R73, RZ, PT ;  /* 0x000000ff4900020b */ /* 0x000ff60003f22000 */
[----:B------:R-:W-:Y:S02]  /*4be0*/  @!UPT UIADD3 URZ, UPT, UPT, URZ, URZ, URZ ;  /* 0x000000fffffff290 */ /* 0x000fe4000fffe0ff */
.L_x_90:
[----:B------:R-:W3:Y:S01]  /*4bf0*/  SYNCS.PHASECHK.TRANS64.TRYWAIT P2, [UR21+0x70], R9 ;  /* 0x00007009ff0075a7 */ /* 0x000ee20008041115 */
[----:B------:R-:W-:Y:S04]  /*4c00*/  ELECT P0, URZ, PT ;  /* 0x0000000000ff782f */ /* 0x000fe80003800000 */
[----:B------:R-:W-:Y:S11]  /*4c10*/  PLOP3.LUT P1, PT, P1, P0, PT, 0xf2, 0x2f ;  /* 0x00000000002f781c */ /* 0x000ff60000f21e72 */
[----:B------:R-:W-:Y:S02]  /*4c20*/  @!UPT UIADD3 URZ, UPT, UPT, URZ, URZ, URZ ;  /* 0x000000fffffff290 */ /* 0x000fe4000fffe0ff */
[----:B------:R-:W-:Y:S05]  /*4c30*/  @!P1 IADD3 R8, P0, PT, R16, 0x580, RZ ;  /* 0x0000058010089810 */ /* 0x000fea0007f1e0ff */
[----:B------:R-:W-:Y:S01]  /*4c40*/  @!P1 IMAD.X R6, RZ, RZ, R17, P0 ;  /* 0x000000ffff069224 */ /* 0x000fe200000e0611 */
[----:B---3--:R-:W-:Y:S07]  /*4c50*/  @!P2 BRA `(.L_x_91) ;  /* 0x000000780008a947 */ /* 0x008fee0003800000 */
.L_x_176:
[----:B------:R-:W-:Y:S01]  /*4c60*/  @!P1 R2UR UR5, R8 ;  /* 0x00000000080592ca */ /* 0x000fe200000e0000 */
[----:B------:R-:W-:Y:S01]  /*4c70*/  VOTEU.ALL UP0, P1 ;  /* 0x0000000000ff7886 */ /* 0x000fe20000800000 */
[----:B------:R-:W-:Y:S01]  /*4c80*/  @!P1 R2UR UR4, R6 ;  /* 0x00000000060492ca */ /* 0x000fe200000e0000 */
[----:B--2---:R-:W-:Y:S01]  /*4c90*/  @!P1 IMAD.MOV.U32 R0, RZ, RZ, 0x2000 ;  /* 0x00002000ff009424 */ /* 0x004fe200078e00ff */
[----:B------:R-:W-:Y:S01]  /*4ca0*/  UMOV UR8, 0x0 ;  /* 0x0000000000087882 */ /* 0x000fe20000000000 */
[----:B------:R-:W-:Y:S01]  /*4cb0*/  UMOV UR9, 0x10000000 ;  /* 0x1000000000097882 */ /* 0x000fe20000000000 */
[----:B------:R-:W-:Y:S01]  /*4cc0*/  @!UP0 UIADD3 UR32, UPT, UPT, UR21, 0x200, URZ ;  /* 0x0000020015208890 */ /* 0x000fe2000fffe0ff */
[----:B------:R-:W-:Y:S01]  /*4cd0*/  @!P1 IADD3 R8, P0, PT, R16, 0x580, RZ ;  /* 0x0000058010089810 */ /* 0x000fe20007f1e0ff */
[----:B------:R-:W-:Y:S01]  /*4ce0*/  VOTEU.ALL UP0, P1 ;  /* 0x0000000000ff7886 */ /* 0x000fe20000800000 */
[----:B------:R-:W-:Y:S03]  /*4cf0*/  UPRMT UR6, UR45, 0x654, UR33 ;  /* 0x000006542d067896 */ /* 0x000fe60008000021 */
[----:B------:R-:W-:Y:S02]  /*4d00*/  @!P1 IMAD.X R6, RZ, RZ, R17, P0 ;  /* 0x000000ffff069224 */ /* 0x000fe400000e0611 */
[----:B------:R-:W-:Y:S02]  /*4d10*/  IMAD.U32 R10, RZ, RZ, UR5 ;  /* 0x00000005ff0a7e24 */ /* 0x000fe4000f8e00ff */
[----:B------:R-:W-:Y:S03]  /*4d20*/  IMAD.U32 R11, RZ, RZ, UR4 ;  /* 0x00000004ff0b7e24 */ /* 0x000fe6000f8e00ff */
[----:B------:R-:W-:Y:S02]  /*4d30*/  @!P1 R2UR UR4, R10 ;  /* 0x000000000a0492ca */ /* 0x000fe400000e0000 */
[----:B------:R-:W-:Y:S11]  /*4d40*/  @!P1 R2UR UR5, R11 ;  /* 0x000000000b0592ca */ /* 0x000ff600000e0000 */
[----:B------:R-:W-:Y:S02]  /*4d50*/  @!UPT UIADD3 URZ, UPT, UPT, URZ, URZ, URZ ;  /* 0x000000fffffff290 */ /* 0x000fe4000fffe0ff */
[----:B------:R2:W-:Y:S01]  /*4d60*/  @!UP0 UTMALDG.3D [UR32], [UR4], desc[UR8] ;  /* 0x00000820040085b4 */ /* 0x0005e20008011000 */
[----:B------:R2:W-:Y:S01]  /*4d70*/  @!P1 SYNCS.ARRIVE.TRANS64.RED.A0TR RZ, [UR21+0x50], R0 ;  /* 0x00005000ffff99a7 */ /* 0x0005e20008300415 */
[----:B------:R-:W-:Y:S01]  /*4d80*/  SYNCS.ARRIVE.TRANS64.RED.A1T0 RZ, [UR6], RZ ;  /* 0x000000ffffff79a7 */ /* 0x000fe20008100406 */
[----:B------:R-:W3:Y:S02]  /*4d90*/  SYNCS.PHASECHK.TRANS64.TRYWAIT P2, [UR21+0x78], R9 ;  /* 0x00007809ff0075a7 */ /* 0x000ee40008041115 */
[----:B--23--:R-:W-:Y:S05]  /*4da0*/  @!P2 BRA `(.L_x_92) ;  /* 0x0000007400cca947 */ /* 0x00cfea0003800000 */
.L_x_178:
        /* <DEDUP_REMOVED lines=8> */
[----:B------:R-:W-:Y:S01]  /*4e30*/  @!UP0 UIADD3 UR24, UPT, UPT, UR21, 0x2200, URZ ;  /* 0x0000220015188890 */ /* 0x000fe2000fffe0ff */
[----:B------:R-:W-:Y:S01]  /*4e40*/  VOTEU.ALL UP0, P1 ;  /* 0x0000000000ff7886 */ /* 0x000fe20000800000 */
[----:B------:R-:W-:Y:S01]  /*4e50*/  UMOV UR27, UR35 ;  /* 0x00000023001b7c82 */ /* 0x000fe20008000000 */
[----:B------:R-:W-:Y:S02]  /*4e60*/  UMOV UR28, UR36 ;  /* 0x00000024001c7c82 */ /* 0x000fe40008000000 */
[----:B------:R-:W-:Y:S01]  /*4e70*/  IMAD.U32 R10, RZ, RZ, UR5 ;  /* 0x00000005ff0a7e24 */ /* 0x000fe2000f8e00ff */
[----:B------:R-:W-:Y:S01]  /*4e80*/  UPRMT UR6, UR45, 0x654, UR25 ;  /* 0x000006542d067896 */ /* 0x000fe20008000019 */
[----:B------:R-:W-:Y:S02]  /*4e90*/  IMAD.U32 R11, RZ, RZ, UR4 ;  /* 0x00000004ff0b7e24 */ /* 0x000fe4000f8e00ff */
[----:B------:R-:W-:Y:S01]  /*4ea0*/  @!P1 IMAD.X R6, RZ, RZ, R17, P0 ;  /* 0x000000ffff069224 */ /* 0x000fe200000e0611 */
        /* <DEDUP_REMOVED lines=8> */
.L_x_180:
[----:B------:R-:W-:Y:S01]  /*4f30*/  @!P1 R2UR UR5, R8 ;  /* 0x00000000080592ca */ /* 0x000fe200000e0000 */
[----:B------:R-:W-:Y:S01]  /*4f40*/  VOTEU.ALL UP0, P1 ;  /* 0x0000000000ff7886 */ /* 0x000fe20000800000 */
[----:B------:R-:W-:Y:S01]  /*4f50*/  @!P1 R2UR UR4, R6 ;  /* 0x00000000060492ca */ /* 0x000fe200000e0000 */
[----:B--2---:R-:W-:Y:S01]  /*4f60*/  @!P1 IMAD.MOV.U32 R0, RZ, RZ, 0x2000 ;  /* 0x00002000ff009424 */ /* 0x004fe200078e00ff */
[----:B------:R-:W-:Y:S01]  /*4f70*/  UMOV UR8, 0x0 ;  /* 0x0000000000087882 */ /* 0x000fe20000000000 */
[----:B------:R-:W-:Y:S01]  /*4f80*/  UMOV UR9, 0x10000000 ;  /* 0x1000000000097882 */ /* 0x000fe20000000000 */
[----:B------:R-:W-:Y:S01]  /*4f90*/  @!UP0 UIADD3 UR18, UPT, UPT, UR34, 0x80, URZ ;  /* 0x0000008022128890 */ /* 0x000fe2000fffe0ff */
[----:B------:R-:W-:Y:S01]  /*4fa0*/  VIADD R14, R14, 0x1 ;  /* 0x000000010e0e7836 */ /* 0x000fe20000000000 */
[----:B------:R-:W-:Y:S01]  /*4fb0*/  @!UP0 UIADD3 UR16, UPT, UPT, UR21, 0x4200, URZ ;  /* 0x0000420015108890 */ /* 0x000fe2000fffe0ff */
[----:B------:R-:W-:Y:S01]  /*4fc0*/  VOTEU.ALL UP0, P1 ;  /* 0x0000000000ff7886 */ /* 0x000fe20000800000 */
[----:B------:R-:W-:Y:S01]  /*4fd0*/  UMOV UR19, UR35 ;  /* 0x0000002300137c82 */ /* 0x000fe20008000000 */
[----:B------:R-:W-:Y:S02]  /*4fe0*/  UMOV UR20, UR36 ;  /* 0x0000002400147c82 */ /* 0x000fe40008000000 */
[----:B------:R-:W-:Y:S01]  /*4ff0*/  IMAD.U32 R10, RZ, RZ, UR5 ;  /* 0x00000005ff0a7e24 */ /* 0x000fe2000f8e00ff */
[----:B------:R-:W-:Y:S01]  /*5000*/  UPRMT UR6, UR45, 0x654, UR17 ;  /* 0x000006542d067896 */ /* 0x000fe20008000011 */
        /* <DEDUP_REMOVED lines=9> */
.L_x_182:
[----:B------:R-:W-:Y:S01]  /*50a0*/  @!P1 IADD3 R6, P0, PT, R16, 0x580, RZ ;  /* 0x0000058010069810 */ /* 0x000fe20007f1e0ff */
[----:B------:R-:W-:Y:S01]  /*50b0*/  VOTEU.ALL UP0, P1 ;  /* 0x0000000000ff7886 */ /* 0x000fe20000800000 */
[----:B------:R-:W-:Y:S01]  /*50c0*/  UMOV UR6, 0x0 ;  /* 0x0000000000067882 */ /* 0x000fe20000000000 */
[----:B------:R-:W-:Y:S01]  /*50d0*/  UMOV UR7, 0x10000000 ;  /* 0x1000000000077882 */ /* 0x000fe20000000000 */
[----:B------:R-:W-:Y:S01]  /*50e0*/  @!P1 R2UR UR5, R6 ;  /* 0x00000000060592ca */ /* 0x000fe200000e0000 */
[----:B--2---:R-:W-:Y:S01]  /*50f0*/  @!P1 IMAD.X R0, RZ, RZ, R17, P0 ;  /* 0x000000ffff009224 */ /* 0x004fe200000e0611 */
[----:B------:R-:W-:Y:S01]  /*5100*/  @!UP0 UIADD3 UR10, UPT, UPT, UR34, 0xc0, URZ ;  /* 0x000000c0220a8890 */ /* 0x000fe2000fffe0ff */
[----:B------:R-:W-:Y:S01]  /*5110*/  R2UR UR18, R160 ;  /* 0x00000000a01272ca */ /* 0x000fe200000e0000 */
[----:B------:R-:W-:Y:S01]  /*5120*/  @!UP0 UIADD3 UR8, UPT, UPT, UR21, 0x6200, URZ ;  /* 0x0000620015088890 */ /* 0x000fe2000fffe0ff */
[----:B------:R-:W-:Y:S01]  /*5130*/  R2UR UR16, R161 ;  /* 0x00000000a11072ca */ /* 0x000fe200000e0000 */
[----:B------:R-:W-:Y:S01]  /*5140*/  @!UP0 UIADD3 UR9, UPT, UPT, UR21, 0x68, URZ ;  /* 0x0000006815098890 */ /* 0x000fe2000fffe0ff */
[----:B------:R-:W-:Y:S01]  /*5150*/  @!P1 R2UR UR4, R0 ;  /* 0x00000000000492ca */ /* 0x000fe200000e0000 */
[----:B------:R-:W-:Y:S01]  /*5160*/  VOTEU.ALL UP0, P1 ;  /* 0x0000000000ff7886 */ /* 0x000fe20000800000 */
[----:B------:R-:W-:Y:S01]  /*5170*/  UMOV UR11, UR35 ;  /* 0x00000023000b7c82 */ /* 0x000fe20008000000 */
[----:B------:R-:W-:Y:S01]  /*5180*/  UMOV UR12, UR36 ;  /* 0x00000024000c7c82 */ /* 0x000fe20008000000 */
[C---:B------:R-:W-:Y:S01]  /*5190*/  ISETP.NE.AND P0, PT, R14.reuse, 0x2, PT ;  /* 0x000000020e00780c */ /* 0x040fe20003f05270 */
[----:B------:R-:W-:Y:S01]  /*51a0*/  UPLOP3.LUT UP3, UPT, UPT, UPT, UPT, 0x80, 0x8 ;  /* 0x000000000008789c */ /* 0x000fe20003f6f070 */
[----:B------:R-:W-:Y:S01]  /*51b0*/  IMAD.U32 R8, RZ, RZ, UR5 ;  /* 0x00000005ff087e24 */ /* 0x000fe2000f8e00ff */
[----:B------:R-:W-:Y:S01]  /*51c0*/  LOP3.LUT R15, R15, 0x1, RZ, 0x3c, !PT ;  /* 0x000000010f0f7812 */ /* 0x000fe200078e3cff */
[----:B------:R-:W-:Y:S01]  /*51d0*/  UMOV UR36, UR29 ;  /* 0x0000001d00247c82 */ /* 0x000fe20008000000 */
[----:B------:R-:W-:Y:S01]  /*51e0*/  SEL R0, RZ, 0x1, P0 ;  /* 0x00000001ff007807 */ /* 0x000fe20000000000 */
[----:B------:R-:W-:Y:S01]  /*51f0*/  UIADD3 UR20, UPT, UPT, UR13, UR18, URZ ;  /* 0x000000120d147290 */ /* 0x000fe2000fffe0ff */
[----:B------:R-:W-:Y:S01]  /*5200*/  SEL R14, R14, RZ, P0 ;  /* 0x000000ff0e0e7207 */ /* 0x000fe20000000000 */
[----:B------:R-:W-:Y:S01]  /*5210*/  UIADD3 UR16, UPT, UPT, UR14, UR16, URZ ;  /* 0x000000100e107290 */ /* 0x000fe2000fffe0ff */
[----:B------:R-:W-:Y:S01]  /*5220*/  IMAD.U32 R9, RZ, RZ, UR4 ;  /* 0x00000004ff097e24 */ /* 0x000fe2000f8e00ff */
[----:B------:R-:W-:Y:S02]  /*5230*/  @!P1 R2UR UR4, R8 ;  /* 0x00000000080492ca */ /* 0x000fe400000e0000 */
[----:B------:R-:W-:Y:S02]  /*5240*/  LOP3.LUT R13, R13, R0, RZ, 0x3c, !PT ;  /* 0x000000000d0d7212 */ /* 0x000fe400078e3cff */
[----:B------:R-:W-:Y:S11]  /*5250*/  @!P1 R2UR UR5, R9 ;  /* 0x00000000090592ca */ /* 0x000ff600000e0000 */
[----:B------:R-:W-:Y:S02]  /*5260*/  @!UPT UIADD3 URZ, UPT, UPT, URZ, URZ, URZ ;  /* 0x000000fffffff290 */ /* 0x000fe4000fffe0ff */
[----:B------:R2:W-:Y:S01]  /*5270*/  @!UP0 UTMALDG.3D [UR8], [UR4], desc[UR6] ;  /* 0x00000608040085b4 */ /* 0x0005e20008011000 */
[----:B------:R2:W-:Y:S01]  /*5280*/  @!P1 SYNCS.ARRIVE.TRANS64.RED.A0TR RZ, [UR21+0x68], R7 ;  /* 0x00006807ffff99a7 */ /* 0x0005e20008300415 */
[----:B------:R-:W-:Y:S01]  /*5290*/  SYNCS.ARRIVE.TRANS64.RED.A1T0 RZ, [UR37], RZ ;  /* 0x000000ffffff79a7 */ /* 0x000fe20008100425 */
[----:B------:R-:W-:Y:S05]  /*52a0*/  BRA.U UP1, `(.L_x_95) ;  /* 0xfffffff101647547 */ /* 0x000fea000b83ffff */
[----:B------:R-:W-:-:S04]  /*52b0*/  SHF.L.U32 R3, R15, 0x1f, RZ ;  /* 0x0000001f0f037819 */ /* 0x000fc800000006ff */
[----:B------:R-:W3:Y:S02]  /*52c0*/  SYNCS.PHASECHK.TRANS64.TRYWAIT P0, [UR21+0x70], R3 ;  /* 0x00007003ff0075a7 */ /* 0x000ee40008001115 */
[----:B---3--:R-:W-:Y:S05]  /*52d0*/  @!P0 BRA `(.L_x_96) ;  /* 0x0000007000c88947 */ /* 0x008fea0003800000 */
.L_x_184:
[----:B------:R-:W4:Y:S02]  /*52e0*/  SYNCS.PHASECHK.TRANS64.TRYWAIT P0, [UR21+0x78], R3 ;  /* 0x00007803ff0075a7 */ /* 0x000f240008001115 */
[----:B----4-:R-:W-:Y:S05]  /*52f0*/  @!P0 BRA `(.L_x_97) ;  /* 0x0000007000d88947 */ /* 0x010fea0003800000 */
.L_x_186:
[----:B------:R-:W4:Y:S02]  /*5300*/  SYNCS.PHASECHK.TRANS64.TRYWAIT P0, [UR21+0x80], R3 ;  /* 0x00008003ff0075a7 */ /* 0x000f240008001115 */
[----:B----4-:R-:W-:Y:S05]  /*5310*/  @!P0 BRA `(.L_x_98) ;  /* 0x0000007000e88947 */ /* 0x010fea0003800000 */
.L_x_188:
[----:B---3--:R-:W-:-:S07]  /*5320*/  MOV R0, UR21 ;  /* 0x0000001500007c02 */ /* 0x008fce0008000f00 */
.L_x_99:
[----:B---3--:R-:W-:-:S04]  /*5330*/  SHF.L.U32 R3, R15, 0x1f, RZ ;  /* 0x0000001f0f037819 */ /* 0x008fc800000006ff */
[----:B------:R3:W4:Y:S03]  /*5340*/  SYNCS.PHASECHK.TRANS64.TRYWAIT P0, [R0+URZ+0x88], R3 ;  /* 0x00008803000075a7 */ /* 0x00072600080011ff */
[----:B----4-:R-:W-:Y:S05]  /*5350*/  @!P0 NANOSLEEP.SYNCS 0x989680 ;  /* 0x009896800000895d */ /* 0x010fea0003900000 */
[----:B------:R-:W4:Y:S02]  /*5360*/  @!P0 SYNCS.PHASECHK.TRANS64 P0, [R0+URZ+0x88], R3 ;  /* 0x00008803000085a7 */ /* 0x000f2400080010ff */
[----:B-12-4-:R-:W-:Y:S05]  /*5370*/  @P0 EXIT ;  /* 0x000000000000094d */ /* 0x016fea0003800000 */
[----:B------:R-:W-:Y:S05]  /*5380*/  BRA `(.L_x_99) ;  /* 0xfffffffc00e87947 */ /* 0x000fea000383ffff */
.L_x_84:
[----:B------:R-:W-:-:S06]  /*5390*/  UISETP.GE.AND UP0, UPT, UR17, 0x4, UPT ;  /* 0x000000041100788c */ /* 0x000fcc000bf06270 */
[----:B------:R-:W-:-:S13]  /*53a0*/  PLOP3.LUT P0, PT, PT, PT, UP0, 0x80, 0x8 ;  /* 0x000000000008781c */ /* 0x000fda0003f0f008 */
[----:B------:R-:W-:Y:S05]  /*53b0*/  @!P0 EXIT ;  /* 0x000000000000894d */ /* 0x000fea0003800000 */
[----:B------:R-:W-:Y:S01]  /*53c0*/  BAR.SYNC.DEFER_BLOCKING 0x6, 0xa0 ;  /* 0x0182800000007b1d */ /* 0x000fe20000010000 */
[C---:B------:R-:W-:Y:S01]  /*53d0*/  IMAD.SHL.U32 R4, R172.reuse, 0x40, RZ ;  /* 0x00000040ac047824 */ /* 0x040fe200078e00ff */
[C---:B------:R-:W-:Y:S01]  /*53e0*/  LOP3.LUT R176, R172.reuse, 0x60, RZ, 0xc0, !PT ;  /* 0x00000060acb07812 */ /* 0x040fe200078ec0ff */
[C---:B------:R-:W-:Y:S01]  /*53f0*/  IMAD.SHL.U32 R137, R172.reuse, 0x8, RZ ;  /* 0x00000008ac897824 */ /* 0x040fe200078e00ff */
[C---:B------:R-:W-:Y:S01]  /*5400*/  LOP3.LUT R174, R172.reuse, 0x2, RZ, 0xc0, !PT ;  /* 0x00000002acae7812 */ /* 0x040fe200078ec0ff */
[----:B------:R-:W-:Y:S01]  /*5410*/  IMAD.U32 R69, R172, 0x10000, RZ ;  /* 0x00010000ac457824 */ /* 0x000fe200078e00ff */
[----:B------:R-:W-:Y:S02]  /*5420*/  UMOV UR44, 0x400 ;  /* 0x00000400002c7882 */ /* 0x000fe40000000000 */
[----:B------:R-:W1:Y:S01]  /*5430*/  LDC.64 R156, c[0x0][0x8b0] ;  /* 0x00022c00ff9c7b82 */ /* 0x000e620000000a00 */
[----:B------:R-:W-:Y:S01]  /*5440*/  ULEA UR44, UR45, UR44, 0x18 ;  /* 0x0000002c2d2c7291 */ /* 0x000fe2000f8ec0ff */
[----:B------:R-:W-:Y:S01]  /*5450*/  LOP3.LUT R6, R4, 0x180, RZ, 0xc0, !PT ;  /* 0x0000018004067812 */ /* 0x000fe200078ec0ff */
[----:B------:R-:W-:Y:S01]  /*5460*/  HFMA2 R164, -RZ, RZ, 0, 0 ;  /* 0x00000000ffa47431 */ /* 0x000fe200000001ff */
[----:B------:R-:W-:Y:S01]  /*5470*/  LOP3.LUT R172, R172, 0x4, RZ, 0xc0, !PT ;  /* 0x00000004acac7812 */ /* 0x000fe200078ec0ff */
[----:B------:R-:W-:Y:S01]  /*5480*/  UIADD3 UR4, UPT, UPT, UR44, 0x8200, URZ ;  /* 0x000082002c047890 */ /* 0x000fe2000fffe0ff */
[----:B------:R-:W-:Y:S01]  /*5490*/  LOP3.LUT R137, R6, 0x30, R137, 0xf8, !PT ;  /* 0x0000003006897812 */ /* 0x000fe200078ef889 */
[----:B------:R-:W-:Y:S01]  /*54a0*/  UIADD3 UR5, UPT, UPT, UR44, 0x200, URZ ;  /* 0x000002002c057890 */ /* 0x000fe2000fffe0ff */
[----:B------:R-:W2:Y:S01]  /*54b0*/  LDC.64 R138, c[0x0][0x8a8] ;  /* 0x00022a00ff8a7b82 */ /* 0x000ea20000000a00 */
[----:B------:R-:W-:Y:S01]  /*54c0*/  LOP3.LUT R69, R69, 0x600000, RZ, 0xc0, !PT ;  /* 0x0060000045457812 */ /* 0x000fe200078ec0ff */
[----:B------:R-:W-:Y:S01]  /*54d0*/  IMAD.MOV.U32 R68, RZ, RZ, RZ ;  /* 0x000000ffff447224 */ /* 0x000fe200078e00ff */
[----:B------:R-:W-:Y:S01]  /*54e0*/  LOP3.LUT R137, R137, 0x1e40, R4, 0xf8, !PT ;  /* 0x00001e4089897812 */ /* 0x000fe200078ef804 */
[----:B------:R-:W-:Y:S01]  /*54f0*/  IMAD.MOV.U32 R170, RZ, RZ, RZ ;  /* 0x000000ffffaa7224 */ /* 0x000fe200078e00ff */
[----:B------:R-:W-:Y:S01]  /*5500*/  CS2R R168, SRZ ;  /* 0x0000000000a87805 */ /* 0x000fe2000001ff00 */
[----:B------:R-:W-:Y:S01]  /*5510*/  IMAD.MOV.U32 R167, RZ, RZ, RZ ;  /* 0x000000ffffa77224 */ /* 0x000fe200078e00ff */
[----:B------:R-:W-:Y:S01]  /*5520*/  IADD3 R171, PT, PT, -R172, 0x2, RZ ;  /* 0x00000002acab7810 */ /* 0x000fe20007ffe1ff */
[----:B------:R-:W-:Y:S01]  /*5530*/  VIADD R173, R137, UR44 ;  /* 0x0000002c89ad7c36 */ /* 0x000fe20008000000 */
[----:B------:R-:W3:Y:S01]  /*5540*/  LDS R0, [UR44+0x130] ;  /* 0x0001302cff007984 */ /* 0x000ee20008000800 */
[----:B------:R-:W-:Y:S01]  /*5550*/  IADD3 R166, PT, PT, -R174, RZ, RZ ;  /* 0x000000ffaea67210 */ /* 0x000fe20007ffe1ff */
[----:B------:R-:W-:Y:S01]  /*5560*/  IMAD.U32 R177, RZ, RZ, UR5 ;  /* 0x00000005ffb17e24 */ /* 0x000fe2000f8e00ff */
[----:B------:R-:W-:Y:S01]  /*5570*/  MOV R175, UR4 ;  /* 0x0000000400af7c02 */ /* 0x000fe20008000f00 */
[----:B------:R-:W-:Y:S01]  /*5580*/  IMAD.MOV R165, RZ, RZ, -R172 ;  /* 0x000000ffffa57224 */ /* 0x000fe200078e0aac */
[----:B------:R-:W4:Y:S01]  /*5590*/  LDCU UR58, c[0x0][0x370] ;  /* 0x00006e00ff3a77ac */ /* 0x000f220008000800 */
[----:B------:R-:W-:Y:S01]  /*55a0*/  VIADD R173, R173, 0x200 ;  /* 0x00000200adad7836 */ /* 0x000fe20000000000 */
[----:B------:R-:W1:Y:S01]  /*55b0*/  LDCU.64 UR62, c[0x0][0x348] ;  /* 0x00006900ff3e77ac */ /* 0x000e620008000a00 */
[----:B------:R-:W1:Y:S01]  /*55c0*/  LDCU UR43, c[0x0][0xb0c] ;  /* 0x00016180ff2b77ac */ /* 0x000e620008000800 */
[----:B------:R-:W1:Y:S01]  /*55d0*/  LDCU UR39, c[0x0][0xb30] ;  /* 0x00016600ff2777ac */ /* 0x000e620008000800 */
[----:B------:R-:W1:Y:S01]  /*55e0*/  LDCU.64 UR56, c[0x0][0x888] ;  /* 0x00011100ff3877ac */ /* 0x000e620008000a00 */
[----:B------:R-:W1:Y:S01]  /*55f0*/  LDCU.64 UR40, c[0x0][0xb28] ;  /* 0x00016500ff2877ac */ /* 0x000e620008000a00 */
[----:B------:R-:W1:Y:S01]  /*5600*/  LDCU.64 UR60, c[0x0][0x890] ;  /* 0x00011200ff3c77ac */ /* 0x000e620008000a00 */
[----:B------:R-:W1:Y:S01]  /*5610*/  LDCU.128 UR52, c[0x0][0xb10] ;  /* 0x00016200ff3477ac */ /* 0x000e620008000c00 */
[----:B------:R-:W1:Y:S02]  /*5620*/  LDCU UR47, c[0x0][0x374] ;  /* 0x00006e80ff2f77ac */ /* 0x000e640008000800 */
[----:B-1234-:R-:W-:-:S07]  /*5630*/  IADD3 R69, PT, PT, R0, R69, RZ ;  /* 0x0000004500457210 */ /* 0x01efce0007ffe0ff */
.L_x_144:
[C---:B------:R-:W-:Y:S02]  /*5640*/  LEA R3, R164.reuse, UR44, 0x3 ;  /* 0x0000002ca4037c11 */ /* 0x040fe4000f8e18ff */
[----:B------:R-:W-:Y:S02]  /*5650*/  SHF.L.U32 R0, R169, 0x1f, RZ ;  /* 0x0000001fa9007819 */ /* 0x000fe400000006ff */
[----:B------:R-:W-:Y:S02]  /*5660*/  LEA R5, R164, UR44, 0x4 ;  /* 0x0000002ca4057c11 */ /* 0x000fe4000f8e20ff */
[----:B-1----:R-:W1:Y:S02]  /*5670*/  SYNCS.PHASECHK.TRANS64.TRYWAIT P0, [R3+URZ+0xa0], R0 ;  /* 0x0000a000030075a7 */ /* 0x002e6400080011ff */
[----:B-1----:R-:W-:Y:S05]  /*5680*/  @!P0 BRA `(.L_x_100) ;  /* 0x0000007000248947 */ /* 0x002fea0003800000 */
.L_x_189:
        /* <DEDUP_REMOVED lines=11> */
[----:B------:R-:W-:Y:S01]  /*5740*/  PLOP3.LUT P0, PT, PT, PT, UP1, 0x80, 0x8 ;  /* 0x000000000008781c */ /* 0x000fe20003f0f018 */
[----:B------:R-:W-:Y:S11]  /*5750*/  UP2UR UR46, UPR, URZ, 0x2 ;  /* 0x00000002ff2e7883 */ /* 0x000ff60008000000 */
[----:B------:R-:W-:Y:S01]  /*5760*/  @!UPT UIADD3 URZ, UPT, UPT, URZ, URZ, URZ ;  /* 0x000000fffffff290 */ /* 0x000fe2000fffe0ff */
[----:B-1----:R-:W-:Y:S02]  /*5770*/  @P0 SHF.R.U32.HI R0, RZ, 0x10, R5 ;  /* 0x00000010ff000819 */ /* 0x002fe40000011605 */
        /* <DEDUP_REMOVED lines=12> */
[----:B------:R-:W2:Y:S01]  /*5840*/  LDCU UR12, c[0x0][0xb20] ;  /* 0x00016400ff0c77ac */ /* 0x000ea20008000800 */
[----:B------:R-:W-:Y:S02]  /*5850*/  UIMAD.WIDE.U32 UR4, UR47, UR55, URZ ;  /* 0x000000372f0472a5 */ /* 0x000fe4000f8e00ff */
[----:B------:R-:W-:Y:S02]  /*5860*/  UIMAD.WIDE.U32 UR6, UR58, UR52, URZ ;  /* 0x000000343a0672a5 */ /* 0x000fe4000f8e00ff */
[----:B------:R-:W-:Y:S02]  /*5870*/  UISETP.NE.AND UP0, UPT, UR54, 0x1, UPT ;  /* 0x000000013600788c */ /* 0x000fe4000bf05270 */
[----:B------:R-:W-:Y:S02]  /*5880*/  UIMAD.WIDE.U32 UR8, UR37, UR55, URZ ;  /* 0x00000037250872a5 */ /* 0x000fe4000f8e00ff */
[----:B------:R-:W-:Y:S02]  /*5890*/  UIMAD.WIDE.U32 UR10, UR38, UR52, URZ ;  /* 0x00000034260a72a5 */ /* 0x000fe4000f8e00ff */
[----:B------:R-:W-:Y:S02]  /*58a0*/  UISETP.NE.AND UP1, UPT, UR43, 0x1, UPT ;  /* 0x000000012b00788c */ /* 0x000fe4000bf25270 */
[----:B------:R-:W-:Y:S01]  /*58b0*/  UISETP.NE.AND UP2, UPT, UR42, 0x1, UPT ;  /* 0x000000012a00788c */ /* 0x000fe2000bf45270 */
[----:B------:R-:W-:Y:S02]  /*58c0*/  UMOV UR4, UR5 ;  /* 0x0000000500047c82 */ /* 0x000fe40008000000 */
[----:B--2---:R-:W-:Y:S03]  /*58d0*/  USHF.R.U32.HI UR5, URZ, UR12, UR4 ;  /* 0x0000000cff057299 */ /* 0x004fe60008011604 */
[----:B------:R-:W-:Y:S02]  /*58e0*/  UMOV UR4, UR7 ;  /* 0x0000000700047c82 */ /* 0x000fe40008000000 */
[----:B------:R-:W-:Y:S02]  /*58f0*/  USHF.R.U32.HI UR7, URZ, UR53, UR4 ;  /* 0x00000035ff077299 */ /* 0x000fe40008011604 */
[----:B------:R-:W-:Y:S02]  /*5900*/  USEL UR4, UR47, UR5, !UP0 ;  /* 0x000000052f047287 */ /* 0x000fe4000c000000 */
[----:B------:R-:W-:Y:S01]  /*5910*/  USEL UR7, UR58, UR7, !UP1 ;  /* 0x000000073a077287 */ /* 0x000fe2000c800000 */
[----:B------:R-:W-:Y:S01]  /*5920*/  UMOV UR5, UR9 ;  /* 0x0000000900057c82 */ /* 0x000fe20008000000 */
[----:B------:R-:W-:Y:S02]  /*5930*/  UIMAD.WIDE.U32 UR8, UR4, UR40, URZ ;  /* 0x00000028040872a5 */ /* 0x000fe4000f8e00ff */
[----:B------:R-:W-:Y:S03]  /*5940*/  USHF.R.U32.HI UR6, URZ, UR12, UR5 ;  /* 0x0000000cff067299 */ /* 0x000fe60008011605 */
[----:B------:R-:W-:Y:S01]  /*5950*/  UMOV UR5, UR11 ;  /* 0x0000000b00057c82 */ /* 0x000fe20008000000 */
[----:B------:R-:W-:Y:S02]  /*5960*/  UIMAD.WIDE.U32 UR10, UR7, UR40, URZ ;  /* 0x00000028070a72a5 */ /* 0x000fe4000f8e00ff */
[----:B------:R-:W-:Y:S02]  /*5970*/  USHF.R.U32.HI UR12, URZ, UR53, UR5 ;  /* 0x00000035ff0c7299 */ /* 0x000fe40008011605 */
[----:B------:R-:W-:Y:S01]  /*5980*/  USEL UR6, UR37, UR6, !UP0 ;  /* 0x0000000625067287 */ /* 0x000fe2000c000000 */
[----:B------:R-:W-:Y:S02]  /*5990*/  UMOV UR5, UR9 ;  /* 0x0000000900057c82 */ /* 0x000fe40008000000 */
[----:B------:R-:W-:Y:S01]  /*59a0*/  UMOV UR10, UR11 ;  /* 0x0000000b000a7c82 */ /* 0x000fe20008000000 */
[----:B------:R-:W-:Y:S02]  /*59b0*/  @UP2 USHF.R.U32.HI UR4, URZ, UR41, UR5 ;  /* 0x00000029ff042299 */ /* 0x000fe40008011605 */
[----:B------:R-:W-:Y:S02]  /*59c0*/  @UP2 USHF.R.U32.HI UR7, URZ, UR41, UR10 ;  /* 0x00000029ff072299 */ /* 0x000fe4000801160a */
[----:B------:R-:W-:Y:S02]  /*59d0*/  UIMAD UR4, UR42, UR4, URZ ;  /* 0x000000042a0472a4 */ /* 0x000fe4000f8e02ff */
        /* <DEDUP_REMOVED lines=8> */
[----:B------:R-:W-:Y:S02]  /*5a60*/  USEL UR11, UR6, UR4, !UP2 ;  /* 0x00000004060b7287 */ /* 0x000fe4000d000000 */
[----:B------:R-:W-:Y:S02]  /*5a70*/  UIADD3 UR8, UPT, UPT, -UR5, URZ, URZ ;  /* 0x000000ff05087290 */ /* 0x000fe4000fffe1ff */
[----:B------:R-:W-:Y:S01]  /*5a80*/  UIADD3 UR10, UPT, UPT, -UR11, URZ, URZ ;  /* 0x000000ff0b0a7290 */ /* 0x000fe2000fffe1ff */
[----:B------:R-:W-:Y:S01]  /*5a90*/  @!UP0 UMOV UR4, UR9 ;  /* 0x0000000900048c82 */ /* 0x000fe20008000000 */
[----:B------:R-:W-:Y:S02]  /*5aa0*/  UIADD3 UR9, UPT, UPT, -UR6, URZ, URZ ;  /* 0x000000ff06097290 */ /* 0x000fe4000fffe1ff */
[----:B------:R-:W-:Y:S02]  /*5ab0*/  @!UP0 USHF.R.U32.HI UR4, URZ, UR41, UR4 ;  /* 0x00000029ff048299 */ /* 0x000fe40008011604 */
[----:B------:R-:W-:Y:S02]  /*5ac0*/  UIMAD UR10, UR42, UR10, UR6 ;  /* 0x0000000a2a0a72a4 */ /* 0x000fe4000f8e0206 */
[----:B------:R-:W-:Y:S04]  /*5ad0*/  @!UP0 USEL UR4, UR5, UR4, !UP2 ;  /* 0x0000000405048287 */ /* 0x000fe8000d000000 */
[----:B------:R-:W-:Y:S02]  /*5ae0*/  @!UP0 UIMAD UR10, UR7, UR10, UR4 ;  /* 0x0000000a070a82a4 */ /* 0x000fe4000f8e0204 */
[----:B------:R-:W-:Y:S02]  /*5af0*/  @!UP0 UIADD3 UR11, UPT, UPT, UR11, -UR4, URZ ;  /* 0x800000040b0b8290 */ /* 0x000fe4000fffe0ff */
[----:B------:R-:W-:Y:S02]  /*5b00*/  UIMAD UR7, UR43, UR8, UR38 ;  /* 0x000000082b0772a4 */ /* 0x000fe4000f8e0226 */
[----:B------:R-:W-:Y:S02]  /*5b10*/  @!UP0 UIMAD UR6, UR11, UR42, UR5 ;  /* 0x0000002a0b0682a4 */ /* 0x000fe4000f8e0205 */
[----:B------:R-:W-:Y:S01]  /*5b20*/  UIMAD UR4, UR54, UR9, UR37 ;  /* 0x00000009360472a4 */ /* 0x000fe2000f8e0225 */
[----:B------:R-:W-:Y:S02]  /*5b30*/  @!UP0 UMOV UR5, UR10 ;  /* 0x0000000a00058c82 */ /* 0x000fe40008000000 */
[----:B------:R-:W-:Y:S02]  /*5b40*/  UIMAD UR38, UR5, UR43, UR7 ;  /* 0x0000002b052672a4 */ /* 0x000fe4000f8e0207 */
[----:B------:R-:W-:Y:S11]  /*5b50*/  UIMAD UR37, UR6, UR54, UR4 ;  /* 0x00000036062572a4 */ /* 0x000ff6000f8e0204 */
[----:B------:R-:W-:Y:S01]  /*5b60*/  @!UPT UIADD3 URZ, UPT, UPT, URZ, URZ, URZ ;  /* 0x000000fffffff290 */ /* 0x000fe2000fffe0ff */
.L_x_101:
[----:B------:R-:W-:Y:S01]  /*5b70*/  UISETP.NE.AND UP0, UPT, UR39, 0x1, UPT ;  /* 0x000000012700788c */ /* 0x000fe2000bf05270 */
[----:B------:R-:W-:Y:S01]  /*5b80*/  R2UR UR11, R177 ;  /* 0x00000000b10b72ca */ /* 0x000fe200000e0000 */
[----:B------:R-:W-:Y:S01]  /*5b90*/  USHF.L.U32 UR50, UR16, 0x7, URZ ;  /* 0x0000000710327899 */ /* 0x000fe200080006ff */
[----:B------:R-:W-:Y:S01]  /*5ba0*/  IADD3 R164, PT, PT, R164, 0x1, RZ ;  /* 0x00000001a4a47810 */ /* 0x000fe20007ffe0ff */
[----:B------:R-:W-:Y:S07]  /*5bb0*/  USHF.L.U32 UR49, UR20, 0x8, URZ ;  /* 0x0000000814317899 */ /* 0x000fee00080006ff */
[----:B------:R-:W2:Y:S01]  /*5bc0*/  @!UP0 LDCU.128 UR12, c[0x0][0xb10] ;  /* 0x00016200ff0c87ac */ /* 0x000ea20008000c00 */
[----:B------:R-:W3:Y:S01]  /*5bd0*/  @!UP0 LDCU UR5, c[0x0][0xb0c] ;  /* 0x00016180ff0587ac */ /* 0x000ee20008000800 */
[----:B------:R-:W4:Y:S01]  /*5be0*/  @!UP0 LDCU UR10, c[0x0][0xb20] ;  /* 0x00016400ff0a87ac */ /* 0x000f220008000800 */
[----:B--2---:R-:W-:Y:S02]  /*5bf0*/  UIMAD.WIDE.U32 UR8, UR38, UR12, URZ ;  /* 0x0000000c260872a5 */ /* 0x004fe4000f8e00ff */
[----:B------:R-:W-:Y:S02]  /*5c00*/  UIMAD.WIDE.U32 UR6, UR37, UR15, URZ ;  /* 0x0000000f250672a5 */ /* 0x000fe4000f8e00ff */
[----:B------:R-:W-:Y:S03]  /*5c10*/  @!UP0 UISETP.NE.AND UP1, UPT, UR14, 0x1, UPT ;  /* 0x000000010e00888c */ /* 0x000fe6000bf25270 */
[----:B------:R-:W-:Y:S01]  /*5c20*/  @!UP0 UMOV UR4, UR9 ;  /* 0x0000000900048c82 */ /* 0x000fe20008000000 */
[----:B---3--:R-:W-:Y:S02]  /*5c30*/  @!UP0 UISETP.NE.AND UP2, UPT, UR5, 0x1, UPT ;  /* 0x000000010500888c */ /* 0x008fe4000bf45270 */
[----:B------:R-:W-:Y:S01]  /*5c40*/  @!UP0 USHF.R.U32.HI UR4, URZ, UR13, UR4 ;  /* 0x0000000dff048299 */ /* 0x000fe20008011604 */
[----:B------:R-:W-:Y:S02]  /*5c50*/  @!UP0 UMOV UR6, UR7 ;  /* 0x0000000700068c82 */ /* 0x000fe40008000000 */
[----:B----4-:R-:W-:Y:S02]  /*5c60*/  @!UP0 USHF.R.U32.HI UR6, URZ, UR10, UR6 ;  /* 0x0000000aff068299 */ /* 0x010fe40008011606 */
[----:B------:R-:W-:Y:S02]  /*5c70*/  @!UP0 USEL UR7, UR38, UR4, !UP2 ;  /* 0x0000000426078287 */ /* 0x000fe4000d000000 */
[----:B------:R-:W-:Y:S04]  /*5c80*/  @!UP0 USEL UR6, UR37, UR6, !UP1 ;  /* 0x0000000625068287 */ /* 0x000fe8000c800000 */
[----:B------:R-:W-:Y:S02]  /*5c90*/  @!UP0 UIADD3 UR4, UPT, UPT, -UR7, UR6, URZ ;  /* 0x0000000607048290 */ /* 0x000fe4000fffe1ff */
[----:B------:R-:W-:Y:S02]  /*5ca0*/  @!UP0 UIADD3 UR6, UPT, UPT, UR7, -UR6, URZ ;  /* 0x8000000607068290 */ /* 0x000fe4000fffe0ff */
[----:B------:R-:W-:Y:S02]  /*5cb0*/  @!UP0 UIMAD UR38, UR4, UR5, UR38 ;  /* 0x00000005042682a4 */ /* 0x000fe4000f8e0226 */
[----:B------:R-:W-:Y:S02]  /*5cc0*/  @!UP0 UIMAD UR37, UR6, UR14, UR37 ;  /* 0x0000000e062582a4 */ /* 0x000fe4000f8e0225 */
[----:B------:R-:W-:Y:S09]  /*5cd0*/  ULOP3.LUT UP0, URZ, UR11, 0x1b0, URZ, 0xc0, !UPT ;  /* 0x000001b00bff7892 */ /* 0x000ff2000f80c0ff */
[----:B------:R-:W-:Y:S05]  /*5ce0*/  BRA.U !UP0, `(.L_x_102) ;  /* 0x0000000108407547 */ /* 0x000fea000b800000 */
[----:B------:R-:W2:Y:S01]  /*5cf0*/  LDCU.64 UR8, c[0x4][0x88] ;  /* 0x01001100ff0877ac */ /* 0x000ea20008000a00 */
[----:B------:R-:W-:Y:S01]  /*5d00*/  MOV R3, 0x0 ;  /* 0x0000000000037802 */ /* 0x000fe20000000f00 */
[----:B------:R-:W-:Y:S02]  /*5d10*/  HFMA2 R12, -RZ, RZ, 0, 5.9604644775390625e-08 ;  /* 0x00000001ff0c7431 */ /* 0x000fe400000001ff */
[----:B------:R-:W-:Y:S02]  /*5d20*/  IMAD.MOV.U32 R8, RZ, RZ, 0x70 ;  /* 0x00000070ff087424 */ /* 0x000fe400078e00ff */
[----:B------:R-:W-:Y:S01]  /*5d30*/  IMAD.MOV.U32 R13, RZ, RZ, RZ ;  /* 0x000000ffff0d7224 */ /* 0x000fe200078e00ff */
[----:B------:R-:W3:Y:S01]  /*5d40*/  LDCU.64 UR6, c[0x4][0x90] ;  /* 0x01001200ff0677ac */ /* 0x000ee20008000a00 */
[----:B------:R-:W4:Y:S01]  /*5d50*/  LDC.64 R2, c[0x4][R3] ;  /* 0x0100000003027b82 */ /* 0x000f220000000a00 */
[----:B------:R-:W1:Y:S01]  /*5d60*/  LDCU.64 UR4, c[0x4][0x8] ;  /* 0x01000100ff0477ac */ /* 0x000e620008000a00 */
[----:B--2---:R-:W-:Y:S01]  /*5d70*/  MOV R5, UR9 ;  /* 0x0000000900057c02 */ /* 0x004fe20008000f00 */
[----:B------:R-:W-:Y:S01]  /*5d80*/  IMAD.U32 R4, RZ, RZ, UR8 ;  /* 0x00000008ff047e24 */ /* 0x000fe2000f8e00ff */
[----:B---3--:R-:W-:Y:S01]  /*5d90*/  MOV R7, UR7 ;  /* 0x0000000700077c02 */ /* 0x008fe20008000f00 */
[----:B------:R-:W-:Y:S01]  /*5da0*/  IMAD.U32 R6, RZ, RZ, UR6 ;  /* 0x00000006ff067e24 */ /* 0x000fe2000f8e00ff */
[----:B-1----:R-:W-:Y:S01]  /*5db0*/  MOV R11, UR5 ;  /* 0x00000005000b7c02 */ /* 0x002fe20008000f00 */
[----:B------:R-:W-:Y:S02]  /*5dc0*/  IMAD.U32 R10, RZ, RZ, UR4 ;  /* 0x00000004ff0a7e24 */ /* 0x000fe4000f8e00ff */
[----:B------:R-:W-:Y:S07]  /*5dd0*/  LEPC R20, `(.L_x_102) ;  /* 0x000000001014794e */ /* 0x000fee0000000000 */
[----:B----45:R-:W-:Y:S05]  /*5de0*/  CALL.ABS.NOINC R2 ;  /* 0x0000000002007343 */ /* 0x030fea0003c00000 */
.L_x_102:
[----:B------:R-:W-:Y:S01]  /*5df0*/  LOP3.LUT P0, RZ, R175, 0x1b0, RZ, 0xc0, !PT ;  /* 0x000001b0afff7812 */ /* 0x000fe2000780c0ff */
[----:B------:R-:W-:Y:S11]  /*5e00*/  BSSY.RECONVERGENT B6, `(.L_x_103) ;  /* 0x0000013000067945 */ /* 0x000ff60003800200 */
[----:B------:R-:W-:Y:S01]  /*5e10*/  @!UPT UIADD3 URZ, UPT, UPT, URZ, URZ, URZ ;  /* 0x000000fffffff290 */ /* 0x000fe2000fffe0ff */
[----:B------:R-:W-:Y:S05]  /*5e20*/  @!P0 BRA `(.L_x_104) ;  /* 0x0000000000408947 */ /* 0x000fea0003800000 */
        /* <DEDUP_REMOVED lines=16> */
.L_x_104:
[----:B------:R-:W-:Y:S05]  /*5f30*/  BSYNC.RECONVERGENT B6 ;  /* 0x0000000000067941 */ /* 0x000fea0003800200 */
.L_x_103:
[----:B------:R-:W-:Y:S01]  /*5f40*/  R2UR UR4, R162 ;  /* 0x00000000a20472ca */ /* 0x000fe200000e0000 */
[----:B------:R-:W-:Y:S01]  /*5f50*/  UISETP.NE.U32.AND UP0, UPT, UR60, URZ, UPT ;  /* 0x000000ff3c00728c */ /* 0x000fe2000bf05070 */
[----:B------:R-:W-:Y:S02]  /*5f60*/  ISETP.NE.U32.AND P4, PT, R156, RZ, PT ;  /* 0x000000ff9c00720c */ /* 0x000fe40003f85070 */
[----:B------:R-:W-:Y:S01]  /*5f70*/  ISETP.NE.U32.AND P2, PT, RZ, UR56, PT ;  /* 0x00000038ff007c0c */ /* 0x000fe2000bf45070 */
[----:B------:R-:W-:Y:S01]  /*5f80*/  UISETP.NE.AND.EX UP1, UPT, UR61, URZ, UPT, UP0 ;  /* 0x000000ff3d00728c */ /* 0x000fe2000bf25300 */
[----:B------:R-:W-:Y:S01]  /*5f90*/  ISETP.NE.AND.EX P4, PT, R157, RZ, PT, P4 ;  /* 0x000000ff9d00720c */ /* 0x000fe20003f85340 */
[----:B------:R-:W-:Y:S01]  /*5fa0*/  UPLOP3.LUT UP0, UPT, UPT, UPT, UPT, 0x40, 0x4 ;  /* 0x000000000004789c */ /* 0x000fe20003f0e870 */
[----:B------:R-:W-:Y:S05]  /*5fb0*/  ISETP.NE.AND.EX P2, PT, RZ, UR57, PT, P2 ;  /* 0x00000039ff007c0c */ /* 0x000fea000bf45320 */
[----:B------:R-:W-:Y:S06]  /*5fc0*/  UISETP.NE.AND UP2, UPT, UR4, URZ, UPT ;  /* 0x000000ff0400728c */ /* 0x000fec000bf45270 */
[----:B------:R-:W-:Y:S05]  /*5fd0*/  PLOP3.LUT P1, PT, PT, PT, UP2, 0x80, 0x8 ;  /* 0x000000000008781c */ /* 0x000fea0003f2f028 */
[----:B------:R-:W-:Y:S06]  /*5fe0*/  @UP2 UPLOP3.LUT UP0, UPT, UPT, UPT, UP1, 0x80, 0x8 ;  /* 0x000000000008289c */ /* 0x000fec0003f0f010 */
[----:B------:R-:W-:Y:S01]  /*5ff0*/  PLOP3.LUT P0, PT, PT, PT, UP0, 0x80, 0x8 ;  /* 0x000000000008781c */ /* 0x000fe20003f0f008 */
[----:B------:R-:W-:Y:S01]  /*6000*/  @!UPT UIADD3 URZ, UPT, UPT, URZ, URZ, URZ ;  /* 0x000000fffffff290 */ /* 0x000fe2000fffe0ff */
[----:B------:R-:W-:Y:S11]  /*6010*/  BRA.U !UP1, `(.L_x_105) ;  /* 0x00000001093c7547 */ /* 0x000ff6000b800000 */
[----:B------:R-:W-:Y:S01]  /*6020*/  UISETP.NE.U32.AND UP0, UPT, UR56, URZ, UPT ;  /* 0x000000ff3800728c */ /* 0x000fe2000bf05070 */
[----:B-1----:R-:W-:Y:S01]  /*6030*/  HFMA2 R0, -RZ, RZ, 0, 5.9604644775390625e-08 ;  /* 0x00000001ff007431 */ /* 0x002fe200000001ff */
[----:B------:R-:W1:Y:S01]  /*6040*/  LDCU.64 UR8, c[0x0][0x358] ;  /* 0x00006b00ff0877ac */ /* 0x000e620008000a00 */
[----:B------:R-:W-:Y:S01]  /*6050*/  IMAD.MOV.U32 R158, RZ, RZ, 0x1 ;  /* 0x00000001ff9e7424 */ /* 0x000fe200078e00ff */
[----:B------:R-:W-:Y:S06]  /*6060*/  UISETP.NE.AND.EX UP0, UPT, UR57, URZ, UPT, UP0 ;  /* 0x000000ff3900728c */ /* 0x000fec000bf05300 */
[----:B------:R-:W-:Y:S05]  /*6070*/  PLOP3.LUT P3, PT, PT, PT, UP0, 0x80, 0x8 ;  /* 0x000000000008781c */ /* 0x000fea0003f6f008 */
[----:B------:R-:W2:Y:S01]  /*6080*/  @UP0 LDCU.64 UR4, c[0x0][0x888] ;  /* 0x00011100ff0407ac */ /* 0x000ea20008000a00 */
[----:B------:R-:W-:Y:S07]  /*6090*/  @UP0 UIMAD UR6, UR36, UR60, URZ ;  /* 0x0000003c240602a4 */ /* 0x000fee000f8e02ff */
[----:B------:R-:W-:Y:S01]  /*60a0*/  @!P3 PRMT R158, R0, 0x7610, R158 ;  /* 0x00007610009eb816 */ /* 0x000fe2000000009e */
[----:B--2---:R-:W-:Y:S06]  /*60b0*/  @UP0 UIMAD.WIDE UR4, UR6, 0x4, UR4 ;  /* 0x00000004060408a5 */ /* 0x004fec000f8e0204 */
[----:B------:R-:W-:Y:S01]  /*60c0*/  IMAD.U32 R2, RZ, RZ, UR4 ;  /* 0x00000004ff027e24 */ /* 0x000fe2000f8e00ff */
[----:B------:R-:W-:Y:S04]  /*60d0*/  MOV R3, UR5 ;  /* 0x0000000500037c02 */ /* 0x000fe80008000f00 */
[----:B------:R-:W2:Y:S01]  /*60e0*/  @!UP0 LDCU UR4, c[0x0][0x880] ;  /* 0x00011000ff0487ac */ /* 0x000ea20008000800 */
[----:B-1---5:R3:W5:Y:S02]  /*60f0*/  @P3 LDG.E R73, desc[UR8][R2.64] ;  /* 0x0000000802493981 */ /* 0x022764000c1e1900 */
[----:B--23--:R-:W-:Y:S02]  /*6100*/  @!P3 IMAD.U32 R73, RZ, RZ, UR4 ;  /* 0x00000004ff49be24 */ /* 0x00cfe4000f8e00ff */
.L_x_105:
[----:B------:R-:W-:Y:S05]  /*6110*/  @!P4 BRA `(.L_x_106) ;  /* 0x000000000024c947 */ /* 0x000fea0003800000 */
[----:B------:R-:W-:Y:S01]  /*6120*/  ISETP.NE.U32.AND P3, PT, R138, RZ, PT ;  /* 0x000000ff8a00720c */ /* 0x000fe20003f65070 */
[----:B------:R-:W2:Y:S03]  /*6130*/  LDCU.64 UR4, c[0x0][0x358] ;  /* 0x00006b00ff0477ac */ /* 0x000ea60008000a00 */
[----:B------:R-:W-:Y:S11]  /*6140*/  ISETP.NE.AND.EX P3, PT, R139, RZ, PT, P3 ;  /* 0x000000ff8b00720c */ /* 0x000ff60003f65330 */
[----:B------:R-:W-:Y:S02]  /*6150*/  @!UPT UIADD3 URZ, UPT, UPT, URZ, URZ, URZ ;  /* 0x000000fffffff290 */ /* 0x000fe4000fffe0ff */
[----:B------:R-:W3:Y:S01]  /*6160*/  @P3 LDC.64 R2, c[0x0][0x8a8] ;  /* 0x00022a00ff023b82 */ /* 0x000ee20000000a00 */
[----:B-1----:R-:W-:Y:S04]  /*6170*/  @P3 IMAD R0, R156, UR36, RZ ;  /* 0x000000249c003c24 */ /* 0x002fe8000f8e02ff */
[----:B---3--:R-:W-:Y:S05]  /*6180*/  @P3 IMAD.WIDE R2, R0, 0x4, R2 ;  /* 0x0000000400023825 */ /* 0x008fea00078e0202 */
[----:B--2--5:R2:W5:Y:S02]  /*6190*/  @P3 LDG.E R70, desc[UR4][R2.64] ;  /* 0x0000000402463981 */ /* 0x024564000c1e1900 */
[----:B--2---:R-:W3:Y:S02]  /*61a0*/  @!P3 LDC R70, c[0x0][0x8a0] ;  /* 0x00022800ff46bb82 */ /* 0x004ee40000000800 */
.L_x_106:
[----:B-----5:R-:W-:Y:S01]  /*61b0*/  FSETP.NEU.AND P4, PT, R73, RZ, PT ;  /* 0x000000ff4900720b */ /* 0x020fe20003f8d000 */
[----:B------:R-:W-:Y:S01]  /*61c0*/  BSSY B1, `(.L_x_107) ;  /* 0x0000047000017945 */ /* 0x000fe20003800000 */
[----:B------:R-:W-:Y:S01]  /*61d0*/  SEL R5, RZ, 0xffffffff, P2 ;  /* 0xffffffffff057807 */ /* 0x000fe20001000000 */
[----:B------:R-:W-:Y:S01]  /*61e0*/  IMAD.MOV.U32 R181, RZ, RZ, 0x1 ;  /* 0x00000001ffb57424 */ /* 0x000fe200078e00ff */
[----:B------:R-:W-:Y:S01]  /*61f0*/  LOP3.LUT P3, RZ, R158, 0xff, RZ, 0xc0, !PT ;  /* 0x000000ff9eff7812 */ /* 0x000fe2000786c0ff */
[----:B------:R-:W-:Y:S01]  /*6200*/  IMAD R71, R68, 0x100, R69 ;  /* 0x0000010044477824 */ /* 0x000fe200078e0245 */
[----:B-1----:R-:W-:Y:S02]  /*6210*/  @P1 SEL R0, RZ, 0xffffffff, P4 ;  /* 0xffffffffff001807 */ /* 0x002fe40002000000 */
[----:B------:R-:W-:Y:S02]  /*6220*/  CS2R R154, SRZ ;  /* 0x00000000009a7805 */ /* 0x000fe4000001ff00 */
[----:B------:R-:W-:Y:S02]  /*6230*/  LEA R3, R168, UR44, 0x3 ;  /* 0x0000002ca8037c11 */ /* 0x000fe4000f8e18ff */
[----:B------:R-:W-:Y:S02]  /*6240*/  CS2R R152, SRZ ;  /* 0x0000000000987805 */ /* 0x000fe4000001ff00 */
[----:B------:R-:W-:Y:S02]  /*6250*/  @P0 SEL R0, R5, R0, !P3 ;  /* 0x0000000005000207 */ /* 0x000fe40005800000 */
[----:B------:R-:W-:Y:S02]  /*6260*/  CS2R R150, SRZ ;  /* 0x0000000000967805 */ /* 0x000fe4000001ff00 */
[----:B------:R-:W-:Y:S02]  /*6270*/  LEA R163, R68, UR44, 0x3 ;  /* 0x0000002c44a37c11 */ /* 0x000fe4000f8e18ff */
[----:B------:R-:W-:Y:S02]  /*6280*/  CS2R R148, SRZ ;  /* 0x0000000000947805 */ /* 0x000fe4000001ff00 */
[----:B------:R-:W-:Y:S02]  /*6290*/  @P1 LOP3.LUT R0, R0, 0x1, RZ, 0xc0, !PT ;  /* 0x0000000100001812 */ /* 0x000fe400078ec0ff */
[----:B------:R-:W-:Y:S02]  /*62a0*/  CS2R R146, SRZ ;  /* 0x0000000000927805 */ /* 0x000fe4000001ff00 */
[----:B------:R-:W-:Y:S02]  /*62b0*/  SHF.L.U32 R2, R170, 0x1f, RZ ;  /* 0x0000001faa027819 */ /* 0x000fe400000006ff */
[----:B------:R-:W-:Y:S02]  /*62c0*/  CS2R R144, SRZ ;  /* 0x0000000000907805 */ /* 0x000fe4000001ff00 */
[----:B------:R-:W-:Y:S02]  /*62d0*/  ISETP.NE.U32.OR P6, PT, R0, 0x1, !P1 ;  /* 0x000000010000780c */ /* 0x000fe40004fc5470 */
[----:B------:R-:W-:Y:S02]  /*62e0*/  CS2R R142, SRZ ;  /* 0x00000000008e7805 */ /* 0x000fe4000001ff00 */
[----:B------:R-:W-:Y:S02]  /*62f0*/  PLOP3.LUT P2, PT, PT, PT, UP1, 0x80, 0x8 ;  /* 0x000000000008781c */ /* 0x000fe40003f4f018 */
[----:B------:R-:W-:Y:S02]  /*6300*/  CS2R R140, SRZ ;  /* 0x00000000008c7805 */ /* 0x000fe4000001ff00 */
[----:B------:R-:W-:Y:S02]  /*6310*/  SEL R0, RZ, 0xffffffff, P4 ;  /* 0xffffffffff007807 */ /* 0x000fe40002000000 */
[----:B------:R-:W-:Y:S03]  /*6320*/  P2R R189, PR, RZ, 0x40 ;  /* 0x00000040ffbd7803 */ /* 0x000fe60000000000 */
[----:B------:R-:W-:Y:S04]  /*6330*/  @P6 SHF.L.U32 R4, R167, 0x1f, RZ ;  /* 0x0000001fa7046819 */ /* 0x000fe800000006ff */
[----:B------:R-:W-:Y:S01]  /*6340*/  @P2 SEL R0, R5, R0, !P3 ;  /* 0x0000000005002207 */ /* 0x000fe20005800000 */
[----:B------:R-:W1:Y:S03]  /*6350*/  @P6 SYNCS.PHASECHK.TRANS64.TRYWAIT P1, [R3+URZ+0x50], R4 ;  /* 0x00005004030065a7 */ /* 0x000e6600080211ff */
[----:B------:R-:W-:Y:S04]  /*6360*/  LOP3.LUT R0, R0, 0x1, RZ, 0xc0, !PT ;  /* 0x0000000100007812 */ /* 0x000fe800078ec0ff */
[----:B------:R-:W-:Y:S04]  /*6370*/  ISETP.NE.U32.AND P5, PT, R0, 0x1, PT ;  /* 0x000000010000780c */ /* 0x000fe80003fa5070 */
[----:B------:R-:W-:Y:S01]  /*6380*/  P2R R182, PR, RZ, 0x20 ;  /* 0x00000020ffb67803 */ /* 0x000fe20000000000 */
[----:B------:R2:W4:Y:S01]  /*6390*/  SYNCS.PHASECHK.TRANS64.TRYWAIT P0, [R163+URZ+0xc0], R2 ;  /* 0x0000c002a30075a7 */ /* 0x00052200080011ff */
[----:B-1----:R-:W-:Y:S01]  /*63a0*/  @P6 SEL R181, RZ, 0x1, !P1 ;  /* 0x00000001ffb56807 */ /* 0x002fe20004800000 */
[----:B--2---:R-:W-:Y:S06]  /*63b0*/  @!P6 BRA `(.L_x_108) ;  /* 0x00000000009ce947 */ /* 0x004fec0003800000 */
[----:B------:R-:W-:Y:S01]  /*63c0*/  @P5 IMAD R7, R168, 0x2000, R173 ;  /* 0x00002000a8075824 */ /* 0x000fe200078e02ad */
[----:B------:R-:W-:Y:S01]  /*63d0*/  ISETP.NE.AND P1, PT, R181, RZ, PT ;  /* 0x000000ffb500720c */ /* 0x000fe20003f25270 */
[----:B------:R-:W-:Y:S01]  /*63e0*/  BSSY B0, `(.L_x_109) ;  /* 0x0000010000007945 */ /* 0x000fe20003800000 */
[----:B------:R-:W-:Y:S01]  /*63f0*/  CS2R R142, SRZ ;  /* 0x00000000008e7805 */ /* 0x000fe2000001ff00 */
[--C-:B------:R-:W-:Y:S01]  /*6400*/  @P5 IMAD R6, R174, -0x10, R7.reuse ;  /* 0xfffffff0ae065824 */ /* 0x100fe200078e0207 */
[----:B------:R-:W-:Y:S01]  /*6410*/  CS2R R140, SRZ ;  /* 0x00000000008c7805 */ /* 0x000fe2000001ff00 */
[----:B------:R-:W-:Y:S01]  /*6420*/  @P5 IMAD R5, R172, -0x10, R7 ;  /* 0xfffffff0ac055824 */ /* 0x000fe200078e0207 */
[----:B------:R-:W-:Y:S01]  /*6430*/  CS2R R150, SRZ ;  /* 0x0000000000967805 */ /* 0x000fe2000001ff00 */
[----:B------:R-:W-:Y:S01]  /*6440*/  @P5 IMAD R4, R171, 0x10, R6 ;  /* 0x00000010ab045824 */ /* 0x000fe200078e0206 */
[----:B------:R-:W-:Y:S02]  /*6450*/  CS2R R148, SRZ ;  /* 0x0000000000947805 */ /* 0x000fe4000001ff00 */
[----:B------:R-:W-:Y:S02]  /*6460*/  CS2R R146, SRZ ;  /* 0x0000000000927805 */ /* 0x000fe4000001ff00 */
[----:B------:R-:W-:Y:S02]  /*6470*/  CS2R R144, SRZ ;  /* 0x0000000000907805 */ /* 0x000fe4000001ff00 */
[----:B------:R-:W-:Y:S02]  /*6480*/  CS2R R154, SRZ ;  /* 0x00000000009a7805 */ /* 0x000fe4000001ff00 */
[----:B------:R-:W-:Y:S01]  /*6490*/  CS2R R152, SRZ ;  /* 0x0000000000987805 */ /* 0x000fe2000001ff00 */
[----:B------:R-:W-:Y:S06]  /*64a0*/  @P1 BRA `(.L_x_110) ;  /* 0x00000000000c1947 */ /* 0x000fec0003800000 */
[----:B------:R-:W-:Y:S04]  /*64b0*/  SHF.L.U32 R0, R167, 0x1f, RZ ;  /* 0x0000001fa7007819 */ /* 0x000fe800000006ff */
[----:B------:R-:W1:Y:S02]  /*64c0*/  SYNCS.PHASECHK.TRANS64.TRYWAIT P1, [R3+URZ+0x50], R0 ;  /* 0x00005000030075a7 */ /* 0x000e6400080211ff */
[----:B-1----:R-:W-:Y:S05]  /*64d0*/  @!P1 BRA `(.L_x_111) ;  /* 0x0000006000a49947 */ /* 0x002fea0003800000 */
.L_x_110:
[----:B------:R-:W-:Y:S05]  /*64e0*/  BSYNC B0 ;  /* 0x0000000000007941 */ /* 0x000fea0003800000 */
.L_x_109:
[----:B------:R-:W-:Y:S01]  /*64f0*/  ISETP.NE.AND P1, PT, R182, RZ, PT ;  /* 0x000000ffb600720c */ /* 0x000fe20003f25270 */
[----:B-1----:R-:W-:Y:S02]  /*6500*/  VIADD R3, R3, 0x70 ;  /* 0x0000007003037836 */ /* 0x002fe40000000000 */
[----:B------:R-:W-:Y:S02]  /*6510*/  IMAD.U32 R0, RZ, RZ, UR45 ;  /* 0x0000002dff007e24 */ /* 0x000fe4000f8e00ff */
[----:B------:R-:W-:Y:S03]  /*6520*/  VIADD R168, R168, 0x1 ;  /* 0x00000001a8a87836 */ /* 0x000fe60000000000 */
[----:B------:R-:W-:Y:S05]  /*6530*/  PRMT R0, R0, 0x654, R3 ;  /* 0x0000065400007816 */ /* 0x000fea0000000003 */
[----:B------:R1:W2:Y:S04]  /*6540*/  @P1 LDS.128 R140, [R7] ;  /* 0x00000000078c1984 */ /* 0x0002a80000000c00 */
[----:B------:R1:W1:Y:S04]  /*6550*/  @P1 LDS.128 R148, [R5+0x20] ;  /* 0x0000200005941984 */ /* 0x0002680000000c00 */
[----:B------:R1:W1:Y:S04]  /*6560*/  @P1 LDS.128 R144, [R6+0x10] ;  /* 0x0000100006901984 */ /* 0x0002680000000c00 */
[----:B------:R1:W1:Y:S01]  /*6570*/  @P1 LDS.128 R152, [R4+0x10] ;  /* 0x0000100004981984 */ /* 0x0002620000000c00 */
[C---:B------:R-:W-:Y:S01]  /*6580*/  ISETP.NE.AND P1, PT, R168.reuse, 0x4, PT ;  /* 0x00000004a800780c */ /* 0x040fe20003f25270 */
[----:B------:R-:W-:Y:S01]  /*6590*/  @!PT LDS RZ, [RZ] ;  /* 0x00000000fffff984 */ /* 0x000fe20000000800 */
[----:B------:R-:W-:Y:S01]  /*65a0*/  @!PT LDS RZ, [RZ] ;  /* 0x00000000fffff984 */ /* 0x000fe20000000800 */
[----:B------:R-:W-:Y:S01]  /*65b0*/  @!PT LDS RZ, [RZ] ;  /* 0x00000000fffff984 */ /* 0x000fe20000000800 */
[----:B------:R-:W-:Y:S01]  /*65c0*/  @!PT LDS RZ, [RZ] ;  /* 0x00000000fffff984 */ /* 0x000fe20000000800 */
[----:B------:R5:W-:Y:S06]  /*65d0*/  MEMBAR.ALL.CTA ;  /* 0x0000000000007992 */ /* 0x000bec0000008000 */
[----:B-----5:R-:W5:Y:S01]  /*65e0*/  FENCE.VIEW.ASYNC.S ;  /* 0x00000000000073c6 */ /* 0x020f620000000000 */
[----:B------:R-:W-:Y:S01]  /*65f0*/  SEL R168, R168, RZ, P1 ;  /* 0x000000ffa8a87207 */ /* 0x000fe20000800000 */
[----:B-----5:R5:W-:Y:S02]  /*6600*/  SYNCS.ARRIVE.TRANS64.RED.A1T0 RZ, [R0+URZ], RZ ;  /* 0x000000ff00ff79a7 */ /* 0x020be400081004ff */
[----:B-----5:R-:W-:Y:S04]  /*6610*/  SEL R0, RZ, 0x1, P1 ;  /* 0x00000001ff007807 */ /* 0x020fe80000800000 */
[----:B--2---:R-:W-:Y:S02]  /*6620*/  LOP3.LUT R167, R167, R0, RZ, 0x3c, !PT ;  /* 0x00000000a7a77212 */ /* 0x004fe400078e3cff */
.L_x_108:
[----:B------:R-:W-:Y:S05]  /*6630*/  BSYNC B1 ;  /* 0x0000000000017941 */ /* 0x000fea0003800000 */
.L_x_107:
[----:B------:R-:W-:Y:S04]  /*6640*/  SHF.R.U32.HI R0, RZ, 0x15, R71 ;  /* 0x00000015ff007819 */ /* 0x000fe80000011647 */
[----:B------:R-:W-:Y:S01]  /*6650*/  LOP3.LUT P1, RZ, R0, 0x3, R159, 0x48, !PT ;  /* 0x0000000300ff7812 */ /* 0x000fe2000782489f */
[----:B------:R-:W-:Y:S01]  /*6660*/  @!UPT UIADD3 URZ, UPT, UPT, URZ, URZ, URZ ;  /* 0x000000fffffff290 */ /* 0x000fe2000fffe0ff */
[----:B----4-:R-:W-:Y:S11]  /*6670*/  @P0 BRA `(.L_x_112) ;  /* 0x0000000000080947 */ /* 0x010ff60003800000 */
[----:B------:R-:W2:Y:S02]  /*6680*/  SYNCS.PHASECHK.TRANS64.TRYWAIT P0, [R163+URZ+0xc0], R2 ;  /* 0x0000c002a30075a7 */ /* 0x000ea400080011ff */
[----:B--2---:R-:W-:Y:S05]  /*6690*/  @!P0 BRA `(.L_x_113) ;  /* 0x0000006000488947 */ /* 0x004fea0003800000 */
.L_x_112:
[----:B------:R-:W-:Y:S04]  /*66a0*/  BSSY.RECONVERGENT B6, `(.L_x_114) ;  /* 0x0000012000067945 */ /* 0x000fe80003800200 */
[----:B------:R-:W-:Y:S05]  /*66b0*/  @!P1 BRA `(.L_x_115) ;  /* 0x0000000000409947 */ /* 0x000fea0003800000 */
[----:B------:R-:W1:Y:S01]  /*66c0*/  LDCU.64 UR8, c[0x4][0x78] ;  /* 0x01000f00ff0877ac */ /* 0x000e620008000a00 */
[----:B------:R-:W-:Y:S01]  /*66d0*/  MOV R3, 0x0 ;  /* 0x0000000000037802 */ /* 0x000fe20000000f00 */
[----:B------:R-:W-:Y:S02]  /*66e0*/  HFMA2 R12, -RZ, RZ, 0, 5.9604644775390625e-08 ;  /* 0x00000001ff0c7431 */ /* 0x000fe400000001ff */
[----:B------:R-:W-:Y:S02]  /*66f0*/  IMAD.MOV.U32 R8, RZ, RZ, 0x192 ;  /* 0x00000192ff087424 */ /* 0x000fe400078e00ff */
[----:B------:R-:W-:Y:S01]  /*6700*/  IMAD.MOV.U32 R13, RZ, RZ, RZ ;  /* 0x000000ffff0d7224 */ /* 0x000fe200078e00ff */
[----:B------:R-:W4:Y:S01]  /*6710*/  LDCU.64 UR6, c[0x4][0x80] ;  /* 0x01001000ff0677ac */ /* 0x000f220008000a00 */
[----:B--2---:R-:W2:Y:S01]  /*6720*/  LDC.64 R2, c[0x4][R3] ;  /* 0x0100000003027b82 */ /* 0x004ea20000000a00 */
[----:B------:R-:W5:Y:S01]  /*6730*/  LDCU.64 UR4, c[0x4][0x18] ;  /* 0x01000300ff0477ac */ /* 0x000f620008000a00 */
[----:B-1----:R-:W-:Y:S01]  /*6740*/  MOV R5, UR9 ;  /* 0x0000000900057c02 */ /* 0x002fe20008000f00 */
[----:B------:R-:W-:Y:S01]  /*6750*/  IMAD.U32 R4, RZ, RZ, UR8 ;  /* 0x00000008ff047e24 */ /* 0x000fe2000f8e00ff */
[----:B----4-:R-:W-:Y:S01]  /*6760*/  MOV R7, UR7 ;  /* 0x0000000700077c02 */ /* 0x010fe20008000f00 */
[----:B------:R-:W-:Y:S01]  /*6770*/  IMAD.U32 R6, RZ, RZ, UR6 ;  /* 0x00000006ff067e24 */ /* 0x000fe2000f8e00ff */
[----:B-----5:R-:W-:Y:S01]  /*6780*/  MOV R11, UR5 ;  /* 0x00000005000b7c02 */ /* 0x020fe20008000f00 */
[----:B------:R-:W-:Y:S02]  /*6790*/  IMAD.U32 R10, RZ, RZ, UR4 ;  /* 0x00000004ff0a7e24 */ /* 0x000fe4000f8e00ff */
[----:B------:R-:W-:Y:S07]  /*67a0*/  LEPC R20, `(.L_x_115) ;  /* 0x000000001014794e */ /* 0x000fee0000000000 */
[----:B--23--:R-:W-:Y:S05]  /*67b0*/  CALL.ABS.NOINC R2 ;  /* 0x0000000002007343 */ /* 0x00cfea0003c00000 */
.L_x_115:
[----:B------:R-:W-:Y:S05]  /*67c0*/  BSYNC.RECONVERGENT B6 ;  /* 0x0000000000067941 */ /* 0x000fea0003800200 */
.L_x_114:
[-C--:B------:R-:W-:Y:S01]  /*67d0*/  F2FP.F16.E5M2.UNPACK_B R74, R140.reuse ;  /* 0x0000008cff4a723e */ /* 0x080fe200020004ff */
[----:B------:R-:W-:Y:S05]  /*67e0*/  WARPSYNC.ALL ;  /* 0x0000000000007948 */ /* 0x000fea0003800000 */
[----:B------:R-:W-:Y:S01]  /*67f0*/  R2UR UR4, R71 ;  /* 0x00000000470472ca */ /* 0x000fe200000e0000 */
[--C-:B------:R-:W-:Y:S01]  /*6800*/  HADD2.F32 R72, -RZ, R74.reuse.H0_H0 ;  /* 0x2000004aff487230 */ /* 0x100fe20000004100 */
[----:B------:R-:W-:Y:S01]  /*6810*/  F2FP.F16.E5M2.UNPACK_B R76, R140.H1 ;  /* 0x0000008cff4c723e */ /* 0x000fe200030004ff */
[----:B------:R-:W-:Y:S01]  /*6820*/  HADD2.F32 R75, -RZ, R74.H1_H1 ;  /* 0x3000004aff4b7230 */ /* 0x000fe20000004100 */
[-C--:B------:R-:W-:Y:S01]  /*6830*/  F2FP.F16.E5M2.UNPACK_B R78, R141.reuse ;  /* 0x0000008dff4e723e */ /* 0x080fe200020004ff */
[----:B------:R-:W-:Y:S01]  /*6840*/  BSSY.RECONVERGENT B0, `(.L_x_116) ;  /* 0x000011d000007945 */ /* 0x000fe20003800200 */
[----:B------:R-:W-:Y:S01]  /*6850*/  F2FP.F16.E5M2.UNPACK_B R80, R141.H1 ;  /* 0x0000008dff50723e */ /* 0x000fe200030004ff */
[----:B------:R-:W-:Y:S01]  /*6860*/  HADD2.F32 R74, -RZ, R76.H0_H0 ;  /* 0x2000004cff4a7230 */ /* 0x000fe20000004100 */
[-C--:B------:R-:W-:Y:S01]  /*6870*/  F2FP.F16.E5M2.UNPACK_B R82, R142.reuse ;  /* 0x0000008eff52723e */ /* 0x080fe200020004ff */
[--C-:B------:R-:W-:Y:S01]  /*6880*/  HADD2.F32 R77, -RZ, R78.reuse.H0_H0 ;  /* 0x2000004eff4d7230 */ /* 0x100fe20000004100 */
[----:B------:R-:W-:Y:S01]  /*6890*/  F2FP.F16.E5M2.UNPACK_B R84, R142.H1 ;  /* 0x0000008eff54723e */ /* 0x000fe200030004ff */
[----:B------:R-:W-:Y:S01]  /*68a0*/  HADD2.F32 R78, -RZ, R78.H1_H1 ;  /* 0x3000004eff4e7230 */ /* 0x000fe20000004100 */
[-C--:B------:R-:W-:Y:S01]  /*68b0*/  F2FP.F16.E5M2.UNPACK_B R86, R143.reuse ;  /* 0x0000008fff56723e */ /* 0x080fe200020004ff */
[----:B-1----:R-:W3:Y:S01]  /*68c0*/  LDTM.x64 R4, tmem[UR4] ;  /* 0x00000004000479ee */ /* 0x002ee20008340000 */
[----:B------:R-:W-:Y:S01]  /*68d0*/  F2FP.F16.E5M2.UNPACK_B R88, R143.H1 ;  /* 0x0000008fff58723e */ /* 0x000fe200030004ff */
[----:B------:R-:W-:Y:S01]  /*68e0*/  HADD2.F32 R76, -RZ, R76.H1_H1 ;  /* 0x3000004cff4c7230 */ /* 0x000fe20000004100 */
[-C--:B------:R-:W-:Y:S01]  /*68f0*/  F2FP.F16.E5M2.UNPACK_B R90, R144.reuse ;  /* 0x00000090ff5a723e */ /* 0x080fe200020004ff */
[----:B------:R-:W-:Y:S01]  /*6900*/  HADD2.F32 R79, -RZ, R80.H0_H0 ;  /* 0x20000050ff4f7230 */ /* 0x000fe20000004100 */
[----:B------:R-:W-:Y:S01]  /*6910*/  F2FP.F16.E5M2.UNPACK_B R92, R144.H1 ;  /* 0x00000090ff5c723e */ /* 0x000fe200030004ff */
[--C-:B------:R-:W-:Y:S01]  /*6920*/  HADD2.F32 R81, -RZ, R82.reuse.H0_H0 ;  /* 0x20000052ff517230 */ /* 0x100fe20000004100 */
[----:B------:R-:W-:Y:S01]  /*6930*/  SHF.L.U32 R188, R166, 0x4, RZ ;  /* 0x00000004a6bc7819 */ /* 0x000fe200000006ff */
[----:B------:R-:W-:Y:S01]  /*6940*/  HADD2.F32 R82, -RZ, R82.H1_H1 ;  /* 0x30000052ff527230 */ /* 0x000fe20000004100 */
[----:B------:R-:W-:Y:S01]  /*6950*/  SHF.L.U32 R190, R165, 0x4, RZ ;  /* 0x00000004a5be7819 */ /* 0x000fe200000006ff */
[--C-:B------:R-:W-:Y:S01]  /*6960*/  HADD2.F32 R85, -RZ, R86.reuse.H0_H0 ;  /* 0x20000056ff557230 */ /* 0x100fe20000004100 */
[C---:B------:R-:W-:Y:S01]  /*6970*/  IADD3 R178, PT, PT, R173.reuse, R188, RZ ;  /* 0x000000bcadb27210 */ /* 0x040fe20007ffe0ff */
[----:B------:R-:W-:Y:S01]  /*6980*/  HADD2.F32 R86, -RZ, R86.H1_H1 ;  /* 0x30000056ff567230 */ /* 0x000fe20000004100 */
[----:B------:R-:W-:Y:S01]  /*6990*/  IADD3 R180, PT, PT, R173, R190, RZ ;  /* 0x000000beadb47210 */ /* 0x000fe20007ffe0ff */
[--C-:B------:R-:W-:Y:S01]  /*69a0*/  HADD2.F32 R89, -RZ, R90.reuse.H0_H0 ;  /* 0x2000005aff597230 */ /* 0x100fe20000004100 */
[----:B------:R-:W-:Y:S01]  /*69b0*/  SHF.L.U32 R183, R171, 0x4, RZ ;  /* 0x00000004abb77819 */ /* 0x000fe200000006ff */
[----:B------:R-:W-:Y:S01]  /*69c0*/  HADD2.F32 R90, -RZ, R90.H1_H1 ;  /* 0x3000005aff5a7230 */ /* 0x000fe20000004100 */
[----:B------:R-:W-:Y:S01]  /*69d0*/  F2FP.F16.E5M2.UNPACK_B R94, R145 ;  /* 0x00000091ff5e723e */ /* 0x000fe200020004ff */
[----:B------:R-:W-:Y:S01]  /*69e0*/  HADD2.F32 R80, -RZ, R80.H1_H1 ;  /* 0x30000050ff507230 */ /* 0x000fe20000004100 */
[----:B------:R-:W-:Y:S01]  /*69f0*/  F2FP.F16.E5M2.UNPACK_B R98, R146 ;  /* 0x00000092ff62723e */ /* 0x000fe200020004ff */
[----:B------:R-:W-:Y:S01]  /*6a00*/  HADD2.F32 R83, -RZ, R84.H0_H0 ;  /* 0x20000054ff537230 */ /* 0x000fe20000004100 */
[----:B------:R-:W-:Y:S01]  /*6a10*/  F2FP.F16.E5M2.UNPACK_B R102, R147 ;  /* 0x00000093ff66723e */ /* 0x000fe200020004ff */
[--C-:B------:R-:W-:Y:S01]  /*6a20*/  HADD2.F32 R93, -RZ, R94.reuse.H0_H0 ;  /* 0x2000005eff5d7230 */ /* 0x100fe20000004100 */
[----:B------:R-:W-:Y:S01]  /*6a30*/  F2FP.F16.E5M2.UNPACK_B R106, R148 ;  /* 0x00000094ff6a723e */ /* 0x000fe200020004ff */
[C---:B---3--:R-:W-:Y:S01]  /*6a40*/  FMUL R0, R70.reuse, R4 ;  /* 0x0000000446007220 */ /* 0x048fe20000400000 */
[C---:B--2---:R-:W-:Y:S01]  /*6a50*/  FMUL R2, R70.reuse, R5 ;  /* 0x0000000546027220 */ /* 0x044fe20000400000 */
[C---:B------:R-:W-:Y:S01]  /*6a60*/  FMUL R4, R70.reuse, R8 ;  /* 0x0000000846047220 */ /* 0x040fe20000400000 */
[C---:B------:R-:W-:Y:S01]  /*6a70*/  FMUL R5, R70.reuse, R9 ;  /* 0x0000000946057220 */ /* 0x040fe20000400000 */
[C---:B------:R-:W-:Y:S01]  /*6a80*/  FFMA R0, R73.reuse, R72, R0 ;  /* 0x0000004849007223 */ /* 0x040fe20000000000 */
[C---:B------:R-:W-:Y:S01]  /*6a90*/  FFMA R2, R73.reuse, R75, R2 ;  /* 0x0000004b49027223 */ /* 0x040fe20000000002 */
[C---:B------:R-:W-:Y:S01]  /*6aa0*/  FMUL R8, R70.reuse, R12 ;  /* 0x0000000c46087220 */ /* 0x040fe20000400000 */
[C---:B------:R-:W-:Y:S01]  /*6ab0*/  FMUL R9, R70.reuse, R13 ;  /* 0x0000000d46097220 */ /* 0x040fe20000400000 */
[C---:B------:R-:W-:Y:S01]  /*6ac0*/  FMUL R12, R70.reuse, R16 ;  /* 0x00000010460c7220 */ /* 0x040fe20000400000 */
[C---:B------:R-:W-:Y:S01]  /*6ad0*/  FMUL R13, R70.reuse, R17 ;  /* 0x00000011460d7220 */ /* 0x040fe20000400000 */
[C---:B------:R-:W-:Y:S01]  /*6ae0*/  FMUL R16, R70.reuse, R20 ;  /* 0x0000001446107220 */ /* 0x040fe20000400000 */
[C---:B------:R-:W-:Y:S01]  /*6af0*/  FMUL R17, R70.reuse, R21 ;  /* 0x0000001546117220 */ /* 0x040fe20000400000 */
[----:B------:R-:W-:Y:S02]  /*6b00*/  HADD2.F32 R94, -RZ, R94.H1_H1 ;  /* 0x3000005eff5e7230 */ /* 0x000fe40000004100 */
[C---:B------:R-:W-:Y:S01]  /*6b10*/  FMUL R20, R70.reuse, R24 ;  /* 0x0000001846147220 */ /* 0x040fe20000400000 */
[C---:B------:R-:W-:Y:S01]  /*6b20*/  FMUL R21, R70.reuse, R25 ;  /* 0x0000001946157220 */ /* 0x040fe20000400000 */
[--C-:B------:R-:W-:Y:S02]  /*6b30*/  HADD2.F32 R97, -RZ, R98.reuse.H0_H0 ;  /* 0x20000062ff617230 */ /* 0x100fe40000004100 */
[C---:B------:R-:W-:Y:S01]  /*6b40*/  FMUL R24, R70.reuse, R28 ;  /* 0x0000001c46187220 */ /* 0x040fe20000400000 */
[----:B------:R-:W-:Y:S02]  /*6b50*/  HADD2.F32 R98, -RZ, R98.H1_H1 ;  /* 0x30000062ff627230 */ /* 0x000fe40000004100 */
[C---:B------:R-:W-:Y:S01]  /*6b60*/  FMUL R25, R70.reuse, R29 ;  /* 0x0000001d46197220 */ /* 0x040fe20000400000 */
[--C-:B------:R-:W-:Y:S02]  /*6b70*/  HADD2.F32 R101, -RZ, R102.reuse.H0_H0 ;  /* 0x20000066ff657230 */ /* 0x100fe40000004100 */
[C---:B------:R-:W-:Y:S01]  /*6b80*/  FMUL R28, R70.reuse, R32 ;  /* 0x00000020461c7220 */ /* 0x040fe20000400000 */
[----:B------:R-:W-:Y:S02]  /*6b90*/  HADD2.F32 R102, -RZ, R102.H1_H1 ;  /* 0x30000066ff667230 */ /* 0x000fe40000004100 */
[C---:B------:R-:W-:Y:S01]  /*6ba0*/  FMUL R29, R70.reuse, R33 ;  /* 0x00000021461d7220 */ /* 0x040fe20000400000 */
[--C-:B------:R-:W-:Y:S02]  /*6bb0*/  HADD2.F32 R105, -RZ, R106.reuse.H0_H0 ;  /* 0x2000006aff697230 */ /* 0x100fe40000004100 */
[C---:B------:R-:W-:Y:S01]  /*6bc0*/  FMUL R32, R70.reuse, R36 ;  /* 0x0000002446207220 */ /* 0x040fe20000400000 */
[----:B------:R-:W-:Y:S01]  /*6bd0*/  F2FP.F16.E5M2.UNPACK_B R96, R145.H1 ;  /* 0x00000091ff60723e */ /* 0x000fe200030004ff */
[----:B------:R-:W-:Y:S02]  /*6be0*/  HADD2.F32 R106, -RZ, R106.H1_H1 ;  /* 0x3000006aff6a7230 */ /* 0x000fe40000004100 */
[C---:B------:R-:W-:Y:S01]  /*6bf0*/  FMUL R33, R70.reuse, R37 ;  /* 0x0000002546217220 */ /* 0x040fe20000400000 */
[C---:B------:R-:W-:Y:S01]  /*6c00*/  FMUL R36, R70.reuse, R40 ;  /* 0x0000002846247220 */ /* 0x040fe20000400000 */
[----:B------:R-:W-:Y:S01]  /*6c10*/  F2FP.F16.E5M2.UNPACK_B R100, R146.H1 ;  /* 0x00000092ff64723e */ /* 0x000fe200030004ff */
        /* <DEDUP_REMOVED lines=8> */
[----:B------:R-:W-:Y:S01]  /*6ca0*/  F2FP.F16.E5M2.UNPACK_B R110, R149 ;  /* 0x00000095ff6e723e */ /* 0x000fe200020004ff */
[C---:B------:R-:W-:Y:S01]  /*6cb0*/  FMUL R49, R70.reuse, R53 ;  /* 0x0000003546317220 */ /* 0x040fe20000400000 */
[C---:B------:R-:W-:Y:S01]  /*6cc0*/  FMUL R52, R70.reuse, R56 ;  /* 0x0000003846347220 */ /* 0x040fe20000400000 */
[----:B------:R-:W-:Y:S01]  /*6cd0*/  F2FP.F16.E5M2.UNPACK_B R112, R149.H1 ;  /* 0x00000095ff70723e */ /* 0x000fe200030004ff */
[C---:B------:R-:W-:Y:S01]  /*6ce0*/  FMUL R53, R70.reuse, R57 ;  /* 0x0000003946357220 */ /* 0x040fe20000400000 */
[--C-:B------:R-:W-:Y:S02]  /*6cf0*/  HADD2.F32 R109, -RZ, R110.reuse.H0_H0 ;  /* 0x2000006eff6d7230 */ /* 0x100fe40000004100 */
[C---:B------:R-:W-:Y:S01]  /*6d00*/  FMUL R56, R70.reuse, R60 ;  /* 0x0000003c46387220 */ /* 0x040fe20000400000 */
[----:B------:R-:W-:Y:S01]  /*6d10*/  F2FP.F16.E5M2.UNPACK_B R114, R150 ;  /* 0x00000096ff72723e */ /* 0x000fe200020004ff */
[----:B------:R-:W-:Y:S02]  /*6d20*/  HADD2.F32 R110, -RZ, R110.H1_H1 ;  /* 0x3000006eff6e7230 */ /* 0x000fe40000004100 */
[C---:B------:R-:W-:Y:S01]  /*6d30*/  FMUL R57, R70.reuse, R61 ;  /* 0x0000003d46397220 */ /* 0x040fe20000400000 */
[C---:B------:R-:W-:Y:S01]  /*6d40*/  FMUL R60, R70.reuse, R64 ;  /* 0x00000040463c7220 */ /* 0x040fe20000400000 */
[----:B------:R-:W-:Y:S01]  /*6d50*/  F2FP.F16.E5M2.UNPACK_B R116, R150.H1 ;  /* 0x00000096ff74723e */ /* 0x000fe200030004ff */
[--C-:B------:R-:W-:Y:S02]  /*6d60*/  HADD2.F32 R113, -RZ, R114.reuse.H0_H0 ;  /* 0x20000072ff717230 */ /* 0x100fe40000004100 */
[C---:B------:R-:W-:Y:S01]  /*6d70*/  FMUL R61, R70.reuse, R65 ;  /* 0x00000041463d7220 */ /* 0x040fe20000400000 */
[----:B------:R-:W-:Y:S02]  /*6d80*/  HADD2.F32 R114, -RZ, R114.H1_H1 ;  /* 0x30000072ff727230 */ /* 0x000fe40000004100 */
[C---:B------:R-:W-:Y:S01]  /*6d90*/  FMUL R3, R70.reuse, R6 ;  /* 0x0000000646037220 */ /* 0x040fe20000400000 */
[----:B------:R-:W-:Y:S01]  /*6da0*/  F2FP.F16.E5M2.UNPACK_B R118, R151 ;  /* 0x00000097ff76723e */ /* 0x000fe200020004ff */
[C---:B------:R-:W-:Y:S01]  /*6db0*/  FMUL R7, R70.reuse, R7 ;  /* 0x0000000746077220 */ /* 0x040fe20000400000 */
[C---:B------:R-:W-:Y:S01]  /*6dc0*/  FMUL R6, R70.reuse, R10 ;  /* 0x0000000a46067220 */ /* 0x040fe20000400000 */
[----:B------:R-:W-:Y:S01]  /*6dd0*/  F2FP.F16.E5M2.UNPACK_B R120, R151.H1 ;  /* 0x00000097ff78723e */ /* 0x000fe200030004ff */
[C---:B------:R-:W-:Y:S01]  /*6de0*/  FFMA R3, R73.reuse, R74, R3 ;  /* 0x0000004a49037223 */ /* 0x040fe20000000003 */
[C---:B------:R-:W-:Y:S01]  /*6df0*/  FFMA R7, R73.reuse, R76, R7 ;  /* 0x0000004c49077223 */ /* 0x040fe20000000007 */
[----:B------:R-:W-:Y:S01]  /*6e00*/  F2FP.F16.E5M2.UNPACK_B R122, R152 ;  /* 0x00000098ff7a723e */ /* 0x000fe200020004ff */
[C---:B------:R-:W-:Y:S01]  /*6e10*/  FFMA R4, R73.reuse, R77, R4 ;  /* 0x0000004d49047223 */ /* 0x040fe20000000004 */
[C---:B------:R-:W-:Y:S01]  /*6e20*/  FFMA R5, R73.reuse, R78, R5 ;  /* 0x0000004e49057223 */ /* 0x040fe20000000005 */
[----:B------:R-:W-:Y:S01]  /*6e30*/  F2FP.F16.E5M2.UNPACK_B R124, R152.H1 ;  /* 0x00000098ff7c723e */ /* 0x000fe200030004ff */
[----:B------:R-:W-:Y:S01]  /*6e40*/  FFMA R6, R73, R79, R6 ;  /* 0x0000004f49067223 */ /* 0x000fe20000000006 */
[----:B------:R-:W-:Y:S01]  /*6e50*/  F2FP.SATFINITE.E5M2.F32.PACK_AB_MERGE_C R179, R7, R3, RZ ;  /* 0x0000000307b3723e */ /* 0x000fe200048060ff */
[--C-:B------:R-:W-:Y:S02]  /*6e60*/  HADD2.F32 R117, -RZ, R118.reuse.H0_H0 ;  /* 0x20000076ff757230 */ /* 0x100fe40000004100 */
[----:B------:R-:W-:Y:S01]  /*6e70*/  FMUL R11, R70, R11 ;  /* 0x0000000b460b7220 */ /* 0x000fe20000400000 */
[----:B------:R-:W-:Y:S01]  /*6e80*/  HADD2.F32 R118, -RZ, R118.H1_H1 ;  /* 0x30000076ff767230 */ /* 0x000fe20000004100 */
[----:B------:R-:W-:Y:S01]  /*6e90*/  F2FP.SATFINITE.E5M2.F32.PACK_AB_MERGE_C R184, R2, R0, R179 ;  /* 0x0000000002b8723e */ /* 0x000fe200048060b3 */
[--C-:B------:R-:W-:Y:S01]  /*6ea0*/  HADD2.F32 R121, -RZ, R122.reuse.H0_H0 ;  /* 0x2000007aff797230 */ /* 0x100fe20000004100 */
[----:B------:R-:W-:Y:S01]  /*6eb0*/  IADD3 R179, PT, PT, R183, R178, RZ ;  /* 0x000000b2b7b37210 */ /* 0x000fe20007ffe0ff */
[C---:B------:R-:W-:Y:S01]  /*6ec0*/  FFMA R11, R73.reuse, R80, R11 ;  /* 0x00000050490b7223 */ /* 0x040fe2000000000b */
[C---:B------:R-:W-:Y:S01]  /*6ed0*/  FFMA R8, R73.reuse, R81, R8 ;  /* 0x0000005149087223 */ /* 0x040fe20000000008 */
[----:B------:R-:W-:Y:S01]  /*6ee0*/  FFMA R9, R73, R82, R9 ;  /* 0x0000005249097223 */ /* 0x000fe20000000009 */
[----:B------:R-:W-:Y:S02]  /*6ef0*/  HADD2.F32 R122, -RZ, R122.H1_H1 ;  /* 0x3000007aff7a7230 */ /* 0x000fe40000004100 */
[C---:B------:R-:W-:Y:S01]  /*6f00*/  FMUL R10, R70.reuse, R14 ;  /* 0x0000000e460a7220 */ /* 0x040fe20000400000 */
[----:B------:R-:W-:Y:S01]  /*6f10*/  HADD2.F32 R84, -RZ, R84.H1_H1 ;  /* 0x30000054ff547230 */ /* 0x000fe20000004100 */
[----:B------:R-:W-:Y:S01]  /*6f20*/  F2FP.SATFINITE.E5M2.F32.PACK_AB_MERGE_C R185, R11, R6, RZ ;  /* 0x000000060bb9723e */ /* 0x000fe200048060ff */
[C---:B------:R-:W-:Y:S01]  /*6f30*/  FMUL R15, R70.reuse, R15 ;  /* 0x0000000f460f7220 */ /* 0x040fe20000400000 */
[--C-:B------:R-:W-:Y:S02]  /*6f40*/  HADD2.F32 R87, -RZ, R88.reuse.H0_H0 ;  /* 0x20000058ff577230 */ /* 0x100fe40000004100 */
[----:B------:R-:W-:Y:S01]  /*6f50*/  FFMA R10, R73, R83, R10 ;  /* 0x00000053490a7223 */ /* 0x000fe2000000000a */
[----:B------:R-:W-:Y:S01]  /*6f60*/  F2FP.SATFINITE.E5M2.F32.PACK_AB_MERGE_C R185, R5, R4, R185 ;  /* 0x0000000405b9723e */ /* 0x000fe200048060b9 */
[C---:B------:R-:W-:Y:S01]  /*6f70*/  FFMA R15, R73.reuse, R84, R15 ;  /* 0x00000054490f7223 */ /* 0x040fe2000000000f */
[C---:B------:R-:W-:Y:S01]  /*6f80*/  FFMA R12, R73.reuse, R85, R12 ;  /* 0x00000055490c7223 */ /* 0x040fe2000000000c */
[----:B------:R-:W-:Y:S01]  /*6f90*/  FFMA R13, R73, R86, R13 ;  /* 0x00000056490d7223 */ /* 0x000fe2000000000d */
[----:B------:R-:W-:Y:S02]  /*6fa0*/  HADD2.F32 R88, -RZ, R88.H1_H1 ;  /* 0x30000058ff587230 */ /* 0x000fe40000004100 */
[C---:B------:R-:W-:Y:S01]  /*6fb0*/  FMUL R14, R70.reuse, R18 ;  /* 0x00000012460e7220 */ /* 0x040fe20000400000 */
[----:B------:R-:W-:Y:S01]  /*6fc0*/  F2FP.F16.E5M2.UNPACK_B R126, R153 ;  /* 0x00000099ff7e723e */ /* 0x000fe200020004ff */
[C---:B------:R-:W-:Y:S01]  /*6fd0*/  FMUL R19, R70.reuse, R19 ;  /* 0x0000001346137220 */ /* 0x040fe20000400000 */
[----:B------:R-:W-:Y:S01]  /*6fe0*/  HADD2.F32 R91, -RZ, R92.H0_H0 ;  /* 0x2000005cff5b7230 */ /* 0x000fe20000004100 */
[----:B------:R-:W-:Y:S01]  /*6ff0*/  F2FP.SATFINITE.E5M2.F32.PACK_AB_MERGE_C R186, R15, R10, RZ ;  /* 0x0000000a0fba723e */ /* 0x000fe200048060ff */
[C---:B------:R-:W-:Y:S01]  /*7000*/  FFMA R14, R73.reuse, R87, R14 ;  /* 0x00000057490e7223 */ /* 0x040fe2000000000e */
[C---:B------:R-:W-:Y:S01]  /*7010*/  FFMA R19, R73.reuse, R88, R19 ;  /* 0x0000005849137223 */ /* 0x040fe20000000013 */
[C---:B------:R-:W-:Y:S01]  /*7020*/  FFMA R16, R73.reuse, R89, R16 ;  /* 0x0000005949107223 */ /* 0x040fe20000000010 */
[----:B------:R-:W-:Y:S01]  /*7030*/  F2FP.F16.E5M2.UNPACK_B R128, R153.H1 ;  /* 0x00000099ff80723e */ /* 0x000fe200030004ff */
[----:B------:R-:W-:Y:S01]  /*7040*/  FFMA R17, R73, R90, R17 ;  /* 0x0000005a49117223 */ /* 0x000fe20000000011 */
[----:B------:R-:W-:Y:S01]  /*7050*/  F2FP.SATFINITE.E5M2.F32.PACK_AB_MERGE_C R186, R9, R8, R186 ;  /* 0x0000000809ba723e */ /* 0x000fe200048060ba */
[--C-:B------:R-:W-:Y:S01]  /*7060*/  HADD2.F32 R125, -RZ, R126.reuse.H0_H0 ;  /* 0x2000007eff7d7230 */ /* 0x100fe20000004100 */
[----:B------:R-:W-:Y:S01]  /*7070*/  F2FP.SATFINITE.E5M2.F32.PACK_AB_MERGE_C R187, R19, R14, RZ ;  /* 0x0000000e13bb723e */ /* 0x000fe200048060ff */
[----:B------:R-:W-:Y:S02]  /*7080*/  HADD2.F32 R126, -RZ, R126.H1_H1 ;  /* 0x3000007eff7e7230 */ /* 0x000fe40000004100 */
[C---:B------:R-:W-:Y:S01]  /*7090*/  FMUL R18, R70.reuse, R22 ;  /* 0x0000001646127220 */ /* 0x040fe20000400000 */
[----:B------:R-:W-:Y:S01]  /*70a0*/  HADD2.F32 R92, -RZ, R92.H1_H1 ;  /* 0x3000005cff5c7230 */ /* 0x000fe20000004100 */
[----:B------:R-:W-:Y:S01]  /*70b0*/  F2FP.SATFINITE.E5M2.F32.PACK_AB_MERGE_C R187, R13, R12, R187 ;  /* 0x0000000c0dbb723e */ /* 0x000fe200048060bb */
[C---:B------:R-:W-:Y:S01]  /*70c0*/  FMUL R23, R70.reuse, R23 ;  /* 0x0000001746177220 */ /* 0x040fe20000400000 */
[--C-:B------:R-:W-:Y:S02]  /*70d0*/  HADD2.F32 R95, -RZ, R96.reuse.H0_H0 ;  /* 0x20000060ff5f7230 */ /* 0x100fe40000004100 */
[C---:B------:R-:W-:Y:S01]  /*70e0*/  FFMA R18, R73.reuse, R91, R18 ;  /* 0x0000005b49127223 */ /* 0x040fe20000000012 */
[----:B------:R-:W-:Y:S01]  /*70f0*/  HADD2.F32 R96, -RZ, R96.H1_H1 ;  /* 0x30000060ff607230 */ /* 0x000fe20000004100 */
[----:B------:R1:W-:Y:S01]  /*7100*/  STS.128 [R137+UR44+0x8200], R184 ;  /* 0x008200b889007988 */ /* 0x0003e20008000c2c */
[C---:B------:R-:W-:Y:S01]  /*7110*/  FFMA R23, R73.reuse, R92, R23 ;  /* 0x0000005c49177223 */ /* 0x040fe20000000017 */
[C---:B------:R-:W-:Y:S01]  /*7120*/  FFMA R20, R73.reuse, R93, R20 ;  /* 0x0000005d49147223 */ /* 0x040fe20000000014 */
[----:B------:R-:W-:Y:S01]  /*7130*/  FFMA R21, R73, R94, R21 ;  /* 0x0000005e49157223 */ /* 0x000fe20000000015 */
        /* <DEDUP_REMOVED lines=20> */
[----:B------:R-:W-:Y:S02]  /*7280*/  HADD2.F32 R104, -RZ, R104.H1_H1 ;  /* 0x30000068ff687230 */ /* 0x000fe40000004100 */
        /* <DEDUP_REMOVED lines=24> */
[----:B------:R1:W-:Y:S01]  /*7410*/  STS.128 [R178+0x8010], R192 ;  /* 0x008010c0b2007388 */ /* 0x0003e20000000c00 */
[C---:B------:R-:W-:Y:S01]  /*7420*/  FFMA R39, R73.reuse, R108, R39 ;  /* 0x0000006c49277223 */ /* 0x040fe20000000027 */
[C---:B------:R-:W-:Y:S01]  /*7430*/  FFMA R36, R73.reuse, R109, R36 ;  /* 0x0000006d49247223 */ /* 0x040fe20000000024 */
[----:B------:R-:W-:Y:S01]  /*7440*/  FFMA R37, R73, R110, R37 ;  /* 0x0000006e49257223 */ /* 0x000fe20000000025 */
[----:B------:R-:W-:Y:S01]  /*7450*/  FMUL R38, R70, R42 ;  /* 0x0000002a46267220 */ /* 0x000fe20000400000 */
[----:B------:R-:W-:Y:S01]  /*7460*/  ISETP.NE.AND P0, PT, R176, RZ, PT ;  /* 0x000000ffb000720c */ /* 0x000fe20003f05270 */
[C---:B------:R-:W-:Y:S01]  /*7470*/  FMUL R43, R70.reuse, R43 ;  /* 0x0000002b462b7220 */ /* 0x040fe20000400000 */
[--C-:B------:R-:W-:Y:S01]  /*7480*/  HADD2.F32 R115, -RZ, R116.reuse.H0_H0 ;  /* 0x20000074ff737230 */ /* 0x100fe20000004100 */
[----:B------:R-:W-:Y:S01]  /*7490*/  F2FP.SATFINITE.E5M2.F32.PACK_AB_MERGE_C R196, R39, R34, RZ ;  /* 0x0000002227c4723e */ /* 0x000fe200048060ff */
[C---:B------:R-:W-:Y:S01]  /*74a0*/  FFMA R38, R73.reuse, R111, R38 ;  /* 0x0000006f49267223 */ /* 0x040fe20000000026 */
[C---:B------:R-:W-:Y:S01]  /*74b0*/  FFMA R43, R73.reuse, R112, R43 ;  /* 0x00000070492b7223 */ /* 0x040fe2000000002b */
[----:B------:R-:W-:Y:S01]  /*74c0*/  FFMA R40, R73, R113, R40 ;  /* 0x0000007149287223 */ /* 0x000fe20000000028 */
[----:B------:R-:W-:Y:S01]  /*74d0*/  F2FP.SATFINITE.E5M2.F32.PACK_AB_MERGE_C R196, R33, R32, R196 ;  /* 0x0000002021c4723e */ /* 0x000fe200048060c4 */
[----:B------:R-:W-:Y:S01]  /*74e0*/  FFMA R41, R73, R114, R41 ;  /* 0x0000007249297223 */ /* 0x000fe20000000029 */
[----:B------:R-:W-:Y:S01]  /*74f0*/  HADD2.F32 R116, -RZ, R116.H1_H1 ;  /* 0x30000074ff747230 */ /* 0x000fe20000004100 */
[----:B------:R-:W-:Y:S01]  /*7500*/  F2FP.SATFINITE.E5M2.F32.PACK_AB_MERGE_C R197, R43, R38, RZ ;  /* 0x000000262bc5723e */ /* 0x000fe200048060ff */
[C---:B------:R-:W-:Y:S01]  /*7510*/  FMUL R42, R70.reuse, R46 ;  /* 0x0000002e462a7220 */ /* 0x040fe20000400000 */
[C---:B------:R-:W-:Y:S01]  /*7520*/  FMUL R47, R70.reuse, R47 ;  /* 0x0000002f462f7220 */ /* 0x040fe20000400000 */
[--C-:B------:R-:W-:Y:S01]  /*7530*/  HADD2.F32 R119, -RZ, R120.reuse.H0_H0 ;  /* 0x20000078ff777230 */ /* 0x100fe20000004100 */
[----:B------:R-:W-:Y:S01]  /*7540*/  F2FP.SATFINITE.E5M2.F32.PACK_AB_MERGE_C R197, R37, R36, R197 ;  /* 0x0000002425c5723e */ /* 0x000fe200048060c5 */
[C---:B------:R-:W-:Y:S01]  /*7550*/  FFMA R42, R73.reuse, R115, R42 ;  /* 0x00000073492a7223 */ /* 0x040fe2000000002a */
[C---:B------:R-:W-:Y:S01]  /*7560*/  FFMA R47, R73.reuse, R116, R47 ;  /* 0x00000074492f7223 */ /* 0x040fe2000000002f */
[----:B------:R-:W-:Y:S01]  /*7570*/  FFMA R44, R73, R117, R44 ;  /* 0x00000075492c7223 */ /* 0x000fe2000000002c */
[----:B------:R-:W-:Y:S01]  /*7580*/  ISETP.NE.AND P6, PT, R189, RZ, PT ;  /* 0x000000ffbd00720c */ /* 0x000fe20003fc5270 */
[----:B------:R-:W-:Y:S01]  /*7590*/  FFMA R45, R73, R118, R45 ;  /* 0x00000076492d7223 */ /* 0x000fe2000000002d */
[----:B------:R-:W-:Y:S01]  /*75a0*/  HADD2.F32 R120, -RZ, R120.H1_H1 ;  /* 0x30000078ff787230 */ /* 0x000fe20000004100 */
[----:B------:R-:W-:Y:S01]  /*75b0*/  F2FP.SATFINITE.E5M2.F32.PACK_AB_MERGE_C R198, R47, R42, RZ ;  /* 0x0000002a2fc6723e */ /* 0x000fe200048060ff */
[C---:B------:R-:W-:Y:S01]  /*75c0*/  FMUL R46, R70.reuse, R50 ;  /* 0x00000032462e7220 */ /* 0x040fe20000400000 */
[C---:B------:R-:W-:Y:S01]  /*75d0*/  FMUL R51, R70.reuse, R51 ;  /* 0x0000003346337220 */ /* 0x040fe20000400000 */
[--C-:B------:R-:W-:Y:S02]  /*75e0*/  HADD2.F32 R123, -RZ, R124.reuse.H0_H0 ;  /* 0x2000007cff7b7230 */ /* 0x100fe40000004100 */
[C---:B------:R-:W-:Y:S01]  /*75f0*/  FMUL R50, R70.reuse, R54 ;  /* 0x0000003646327220 */ /* 0x040fe20000400000 */
[C---:B------:R-:W-:Y:S01]  /*7600*/  FFMA R46, R73.reuse, R119, R46 ;  /* 0x00000077492e7223 */ /* 0x040fe2000000002e */
[----:B------:R-:W-:Y:S02]  /*7610*/  HADD2.F32 R124, -RZ, R124.H1_H1 ;  /* 0x3000007cff7c7230 */ /* 0x000fe40000004100 */
[C---:B------:R-:W-:Y:S01]  /*7620*/  FFMA R51, R73.reuse, R120, R51 ;  /* 0x0000007849337223 */ /* 0x040fe20000000033 */
[C---:B------:R-:W-:Y:S01]  /*7630*/  FMUL R55, R70.reuse, R55 ;  /* 0x0000003746377220 */ /* 0x040fe20000400000 */
[C---:B------:R-:W-:Y:S01]  /*7640*/  FFMA R48, R73.reuse, R121, R48 ;  /* 0x0000007949307223 */ /* 0x040fe20000000030 */
[C---:B------:R-:W-:Y:S01]  /*7650*/  FFMA R49, R73.reuse, R122, R49 ;  /* 0x0000007a49317223 */ /* 0x040fe20000000031 */
[--C-:B------:R-:W-:Y:S02]  /*7660*/  HADD2.F32 R127, -RZ, R128.reuse.H0_H0 ;  /* 0x20000080ff7f7230 */ /* 0x100fe40000004100 */
[C---:B------:R-:W-:Y:S01]  /*7670*/  FFMA R50, R73.reuse, R123, R50 ;  /* 0x0000007b49327223 */ /* 0x040fe20000000032 */
[----:B------:R-:W-:Y:S02]  /*7680*/  HADD2.F32 R128, -RZ, R128.H1_H1 ;  /* 0x30000080ff807230 */ /* 0x000fe40000004100 */
[C---:B------:R-:W-:Y:S01]  /*7690*/  FMUL R54, R70.reuse, R58 ;  /* 0x0000003a46367220 */ /* 0x040fe20000400000 */
        /* <DEDUP_REMOVED lines=16> */
[----:B------:R-:W-:Y:S01]  /*77a0*/  FFMA R63, R73, R132, R63 ;  /* 0x00000084493f7223 */ /* 0x000fe2000000003f */
[----:B------:R-:W-:Y:S01]  /*77b0*/  FMUL R67, R70, R67 ;  /* 0x0000004346437220 */ /* 0x000fe20000400000 */
[----:B------:R-:W-:Y:S01]  /*77c0*/  F2FP.SATFINITE.E5M2.F32.PACK_AB_MERGE_C R199, R51, R46, RZ ;  /* 0x0000002e33c7723e */ /* 0x000fe200048060ff */
[C---:B------:R-:W-:Y:S01]  /*77d0*/  FFMA R60, R73.reuse, R133, R60 ;  /* 0x00000085493c7223 */ /* 0x040fe2000000003c */
[C---:B------:R-:W-:Y:S01]  /*77e0*/  FFMA R61, R73.reuse, R134, R61 ;  /* 0x00000086493d7223 */ /* 0x040fe2000000003d */
[C---:B------:R-:W-:Y:S01]  /*77f0*/  FFMA R62, R73.reuse, R135, R62 ;  /* 0x00000087493e7223 */ /* 0x040fe2000000003e */
[----:B------:R-:W-:Y:S01]  /*7800*/  FFMA R67, R73, R136, R67 ;  /* 0x0000008849437223 */ /* 0x000fe20000000043 */
[----:B------:R-:W-:Y:S02]  /*7810*/  F2FP.SATFINITE.E5M2.F32.PACK_AB_MERGE_C R198, R41, R40, R198 ;  /* 0x0000002829c6723e */ /* 0x000fe400048060c6 */
[----:B------:R-:W-:Y:S02]  /*7820*/  F2FP.SATFINITE.E5M2.F32.PACK_AB_MERGE_C R199, R45, R44, R199 ;  /* 0x0000002c2dc7723e */ /* 0x000fe400048060c7 */
[----:B------:R-:W-:Y:S02]  /*7830*/  F2FP.SATFINITE.E5M2.F32.PACK_AB_MERGE_C R200, R55, R50, RZ ;  /* 0x0000003237c8723e */ /* 0x000fe400048060ff */
[----:B------:R-:W-:Y:S01]  /*7840*/  F2FP.SATFINITE.E5M2.F32.PACK_AB_MERGE_C R201, R59, R54, RZ ;  /* 0x000000363bc9723e */ /* 0x000fe200048060ff */
[----:B------:R1:W-:Y:S01]  /*7850*/  STS.128 [R180+0x8020], R196 ;  /* 0x008020c4b4007388 */ /* 0x0003e20000000c00 */
[----:B------:R-:W-:Y:S02]  /*7860*/  F2FP.SATFINITE.E5M2.F32.PACK_AB_MERGE_C R202, R63, R58, RZ ;  /* 0x0000003a3fca723e */ /* 0x000fe400048060ff */
[----:B------:R-:W-:Y:S02]  /*7870*/  F2FP.SATFINITE.E5M2.F32.PACK_AB_MERGE_C R203, R67, R62, RZ ;  /* 0x0000003e43cb723e */ /* 0x000fe400048060ff */
[----:B------:R-:W-:Y:S02]  /*7880*/  F2FP.SATFINITE.E5M2.F32.PACK_AB_MERGE_C R200, R49, R48, R200 ;  /* 0x0000003031c8723e */ /* 0x000fe400048060c8 */
[----:B------:R-:W-:Y:S02]  /*7890*/  F2FP.SATFINITE.E5M2.F32.PACK_AB_MERGE_C R201, R53, R52, R201 ;  /* 0x0000003435c9723e */ /* 0x000fe400048060c9 */
[----:B------:R-:W-:Y:S02]  /*78a0*/  F2FP.SATFINITE.E5M2.F32.PACK_AB_MERGE_C R202, R57, R56, R202 ;  /* 0x0000003839ca723e */ /* 0x000fe400048060ca */
[----:B------:R-:W-:Y:S02]  /*78b0*/  F2FP.SATFINITE.E5M2.F32.PACK_AB_MERGE_C R203, R61, R60, R203 ;  /* 0x0000003c3dcb723e */ /* 0x000fe400048060cb */
[----:B------:R-:W-:Y:S02]  /*78c0*/  LEA R191, R168, UR44, 0x3 ;  /* 0x0000002ca8bf7c11 */ /* 0x000fe4000f8e18ff */
[----:B------:R-:W-:Y:S01]  /*78d0*/  @P6 SHF.L.U32 R204, R167, 0x1f, RZ ;  /* 0x0000001fa7cc6819 */ /* 0x000fe200000006ff */
[----:B------:R1:W-:Y:S01]  /*78e0*/  STS.128 [R179+0x8010], R200 ;  /* 0x008010c8b3007388 */ /* 0x0003e20000000c00 */
[----:B------:R-:W-:Y:S01]  /*78f0*/  @!PT LDS RZ, [RZ] ;  /* 0x00000000fffff984 */ /* 0x000fe20000000800 */
[----:B------:R-:W-:Y:S01]  /*7900*/  @!PT LDS RZ, [RZ] ;  /* 0x00000000fffff984 */ /* 0x000fe20000000800 */
[----:B------:R-:W-:Y:S01]  /*7910*/  @!PT LDS RZ, [RZ] ;  /* 0x00000000fffff984 */ /* 0x000fe20000000800 */
[----:B------:R-:W-:Y:S01]  /*7920*/  @!PT LDS RZ, [RZ] ;  /* 0x00000000fffff984 */ /* 0x000fe20000000800 */
[----:B------:R2:W-:Y:S07]  /*7930*/  MEMBAR.ALL.CTA ;  /* 0x0000000000007992 */ /* 0x0005ee0000008000 */
[----:B--2---:R-:W2:Y:S02]  /*7940*/  FENCE.VIEW.ASYNC.S ;  /* 0x00000000000073c6 */ /* 0x004ea40000000000 */
[----:B--2---:R-:W-:Y:S06]  /*7950*/  BAR.SYNC.DEFER_BLOCKING 0x1, 0x80 ;  /* 0x0042000000007b1d */ /* 0x004fec0000010000 */
[----:B------:R-:W-:Y:S05]  /*7960*/  @P0 BRA `(.L_x_117) ;  /* 0x0000000000280947 */ /* 0x000fea0003800000 */
[----:B------:R-:W-:Y:S01]  /*7970*/  UIADD3 UR4, UPT, UPT, UR44, 0x8200, URZ ;  /* 0x000082002c047890 */ /* 0x000fe2000fffe0ff */
[----:B------:R-:W-:Y:S05]  /*7980*/  UMOV UR51, UR36 ;  /* 0x0000002400337c82 */ /* 0x000fea0008000000 */
[----:B------:R-:W-:Y:S01]  /*7990*/  MOV R175, UR4 ;  /* 0x0000000400af7c02 */ /* 0x000fe20008000f00 */
[----:B------:R-:W-:Y:S03]  /*79a0*/  UIADD3 UR4, UP0, UPT, UR62, 0x680, URZ ;  /* 0x000006803e047890 */ /* 0x000fe6000ff1e0ff */
[----:B------:R-:W-:Y:S01]  /*79b0*/  R2UR UR48, R175 ;  /* 0x00000000af3072ca */ /* 0x000fe200000e0000 */
[----:B------:R-:W-:Y:S11]  /*79c0*/  UIADD3.X UR5, UPT, UPT, URZ, UR63, URZ, UP0, !UPT ;  /* 0x0000003fff057290 */ /* 0x000ff600087fe4ff */
[----:B------:R-:W-:Y:S01]  /*79d0*/  @!UPT UIADD3 URZ, UPT, UPT, URZ, URZ, URZ ;  /* 0x000000fffffff290 */ /* 0x000fe2000fffe0ff */
[----:B------:R2:W-:Y:S01]  /*79e0*/  UTMASTG.3D [UR48], [UR4] ;  /* 0x00000030040073b5 */ /* 0x0005e20008010000 */
[----:B------:R0:W-:Y:S01]  /*79f0*/  UTMACMDFLUSH ;  /* 0x00000000000079b7 */ /* 0x0001e20000000000 */
[----:B--2---:R-:W-:Y:S04]  /*7a00*/  DEPBAR.LE SB0, 0x1 ;  /* 0x000080400000791a */ /* 0x004fe80000000000 */
.L_x_117:
[----:B------:R-:W-:Y:S05]  /*7a10*/  BSYNC.RECONVERGENT B0 ;  /* 0x0000000000007941 */ /* 0x000fea0003800200 */
.L_x_116:
[----:B------:R-:W-:Y:S06]  /*7a20*/  BAR.SYNC.DEFER_BLOCKING 0x1, 0x80 ;  /* 0x0042000000007b1d */ /* 0x000fec0000010000 */
[----:B------:R-:W2:Y:S01]  /*7a30*/  @P6 SYNCS.PHASECHK.TRANS64.TRYWAIT P0, [R191+URZ+0x50], R204 ;  /* 0x000050ccbf0065a7 */ /* 0x000ea200080011ff */
[----:B------:R-:W-:Y:S01]  /*7a40*/  BSSY B1, `(.L_x_118) ;  /* 0x0000023000017945 */ /* 0x000fe20003800000 */
[----:B--2---:R-:W-:Y:S03]  /*7a50*/  @P6 SEL R181, RZ, 0x1, !P0 ;  /* 0x00000001ffb56807 */ /* 0x004fe60004000000 */
[----:B------:R-:W-:Y:S05]  /*7a60*/  @!P6 BRA `(.L_x_119) ;  /* 0x000000000080e947 */ /* 0x000fea0003800000 */
[----:B------:R-:W-:Y:S01]  /*7a70*/  ISETP.NE.AND P1, PT, R182, RZ, PT ;  /* 0x000000ffb600720c */ /* 0x000fe20003f25270 */
[----:B------:R-:W-:Y:S01]  /*7a80*/  BSSY B0, `(.L_x_120) ;  /* 0x000000a000007945 */ /* 0x000fe20003800000 */
[----:B------:R-:W-:Y:S11]  /*7a90*/  ISETP.NE.AND P0, PT, R181, RZ, PT ;  /* 0x000000ffb500720c */ /* 0x000ff60003f05270 */
[----:B------:R-:W-:Y:S04]  /*7aa0*/  @P1 IMAD R3, R168, 0x2000, R173 ;  /* 0x00002000a8031824 */ /* 0x000fe800078e02ad */
[C---:B------:R-:W-:Y:S01]  /*7ab0*/  @P1 IMAD.IADD R6, R3.reuse, 0x1, R188 ;  /* 0x0000000103061824 */ /* 0x040fe200078e02bc */
[----:B------:R-:W-:Y:S03]  /*7ac0*/  @P1 IADD3 R4, PT, PT, R3, R190, RZ ;  /* 0x000000be03041210 */ /* 0x000fe60007ffe0ff */
[----:B------:R-:W-:Y:S01]  /*7ad0*/  @P1 IMAD.IADD R2, R183, 0x1, R6 ;  /* 0x00000001b7021824 */ /* 0x000fe200078e0206 */
[----:B------:R-:W-:Y:S06]  /*7ae0*/  @P0 BRA `(.L_x_121) ;  /* 0x00000000000c0947 */ /* 0x000fec0003800000 */
[----:B------:R-:W-:Y:S04]  /*7af0*/  SHF.L.U32 R0, R167, 0x1f, RZ ;  /* 0x0000001fa7007819 */ /* 0x000fe800000006ff */
[----:B------:R-:W2:Y:S02]  /*7b00*/  SYNCS.PHASECHK.TRANS64.TRYWAIT P0, [R191+URZ+0x50], R0 ;  /* 0x00005000bf0075a7 */ /* 0x000ea400080011ff */
[----:B--2---:R-:W-:Y:S05]  /*7b10*/  @!P0 BRA `(.L_x_122) ;  /* 0x0000004c003c8947 */ /* 0x004fea0003800000 */
.L_x_121:
[----:B------:R-:W-:Y:S05]  /*7b20*/  BSYNC B0 ;  /* 0x0000000000007941 */ /* 0x000fea0003800000 */
.L_x_120:
[----:B------:R-:W-:Y:S01]  /*7b30*/  ISETP.NE.AND P0, PT, R182, RZ, PT ;  /* 0x000000ffb600720c */ /* 0x000fe20003f05270 */
[----:B--2---:R-:W-:Y:S02]  /*7b40*/  VIADD R191, R191, 0x70 ;  /* 0x00000070bfbf7836 */ /* 0x004fe40000000000 */
[----:B------:R-:W-:Y:S02]  /*7b50*/  IMAD.U32 R0, RZ, RZ, UR45 ;  /* 0x0000002dff007e24 */ /* 0x000fe4000f8e00ff */
[----:B------:R-:W-:Y:S03]  /*7b60*/  VIADD R168, R168, 0x1 ;  /* 0x00000001a8a87836 */ /* 0x000fe60000000000 */
[----:B------:R-:W-:Y:S05]  /*7b70*/  PRMT R0, R0, 0x654, R191 ;  /* 0x0000065400007816 */ /* 0x000fea00000000bf */
[----:B------:R2:W3:Y:S04]  /*7b80*/  @P0 LDS.128 R140, [R3] ;  /* 0x00000000038c0984 */ /* 0x0004e80000000c00 */
[----:B------:R2:W4:Y:S04]  /*7b90*/  @P0 LDS.128 R148, [R4+0x20] ;  /* 0x0000200004940984 */ /* 0x0005280000000c00 */
        /* <DEDUP_REMOVED lines=12> */
[----:B--234-:R-:W-:Y:S02]  /*7c60*/  LOP3.LUT R167, R167, R0, RZ, 0x3c, !PT ;  /* 0x00000000a7a77212 */ /* 0x01cfe400078e3cff */
.L_x_119:
[----:B------:R-:W-:Y:S05]  /*7c70*/  BSYNC B1 ;  /* 0x0000000000017941 */ /* 0x000fea0003800000 */
.L_x_118:
[----:B------:R-:W-:Y:S01]  /*7c80*/  VIADD R0, R71, 0x40 ;  /* 0x0000004047007836 */ /* 0x000fe20000000000 */
[----:B------:R-:W-:Y:S04]  /*7c90*/  BSSY.RECONVERGENT B6, `(.L_x_123) ;  /* 0x0000015000067945 */ /* 0x000fe80003800200 */
[----:B------:R-:W-:Y:S04]  /*7ca0*/  SHF.R.U32.HI R0, RZ, 0x15, R0 ;  /* 0x00000015ff007819 */ /* 0x000fe80000011600 */
[----:B------:R-:W-:Y:S11]  /*7cb0*/  LOP3.LUT P0, RZ, R0, 0x3, R159, 0x48, !PT ;  /* 0x0000000300ff7812 */ /* 0x000ff6000780489f */
[----:B------:R-:W-:Y:S02]  /*7cc0*/  @!UPT UIADD3 URZ, UPT, UPT, URZ, URZ, URZ ;  /* 0x000000fffffff290 */ /* 0x000fe4000fffe0ff */
        /* <DEDUP_REMOVED lines=8> */
[----:B------:R-:W5:Y:S01]  /*7d50*/  LDCU.64 UR4, c[0x4][0x18] ;  /* 0x01000300ff0477ac */ /* 0x000f620008000a00 */
[----:B--2---:R-:W-:Y:S01]  /*7d60*/  MOV R5, UR9 ;  /* 0x0000000900057c02 */ /* 0x004fe20008000f00 */
[----:B------:R-:W-:Y:S01]  /*7d70*/  IMAD.U32 R4, RZ, RZ, UR8 ;  /* 0x00000008ff047e24 */ /* 0x000fe2000f8e00ff */
[----:B---3--:R-:W-:Y:S01]  /*7d80*/  MOV R7, UR7 ;  /* 0x0000000700077c02 */ /* 0x008fe20008000f00 */
[----:B------:R-:W-:Y:S01]  /*7d90*/  IMAD.U32 R6, RZ, RZ, UR6 ;  /* 0x00000006ff067e24 */ /* 0x000fe2000f8e00ff */
[----:B-----5:R-:W-:Y:S01]  /*7da0*/  MOV R11, UR5 ;  /* 0x00000005000b7c02 */ /* 0x020fe20008000f00 */
[----:B------:R-:W-:Y:S02]  /*7db0*/  IMAD.U32 R10, RZ, RZ, UR4 ;  /* 0x00000004ff0a7e24 */ /* 0x000fe4000f8e00ff */
[----:B------:R-:W-:Y:S07]  /*7dc0*/  LEPC R20, `(.L_x_124) ;  /* 0x000000001014794e */ /* 0x000fee0000000000 */
[----:B-1--4-:R-:W-:Y:S05]  /*7dd0*/  CALL.ABS.NOINC R2 ;  /* 0x0000000002007343 */ /* 0x012fea0003c00000 */
.L_x_124:
[----:B------:R-:W-:Y:S05]  /*7de0*/  BSYNC.RECONVERGENT B6 ;  /* 0x0000000000067941 */ /* 0x000fea0003800200 */
.L_x_123:
[----:B------:R-:W-:Y:S01]  /*7df0*/  F2FP.F16.E5M2.UNPACK_B R4, R141 ;  /* 0x0000008dff04723e */ /* 0x000fe200020004ff */
[----:B------:R-:W-:Y:S05]  /*7e00*/  WARPSYNC.ALL ;  /* 0x0000000000007948 */ /* 0x000fea0003800000 */
[----:B------:R-:W-:Y:S01]  /*7e10*/  R2UR UR4, R71 ;  /* 0x00000000470472ca */ /* 0x000fe200000e0000 */
[--C-:B------:R-:W-:Y:S01]  /*7e20*/  HADD2.F32 R78, -RZ, R4.reuse.H0_H0 ;  /* 0x20000004ff4e7230 */ /* 0x100fe20000004100 */
[-C--:B------:R-:W-:Y:S01]  /*7e30*/  F2FP.F16.E5M2.UNPACK_B R0, R140.reuse ;  /* 0x0000008cff00723e */ /* 0x080fe200020004ff */
[----:B------:R-:W-:Y:S01]  /*7e40*/  HADD2.F32 R75, -RZ, R4.H1_H1 ;  /* 0x30000004ff4b7230 */ /* 0x000fe20000004100 */
[----:B------:R-:W-:Y:S01]  /*7e50*/  F2FP.F16.E5M2.UNPACK_B R4, R143 ;  /* 0x0000008fff04723e */ /* 0x000fe200020004ff */
[----:B------:R-:W-:Y:S01]  /*7e60*/  BSSY.RECONVERGENT B0, `(.L_x_125) ;  /* 0x0000116000007945 */ /* 0x000fe20003800200 */
[----:B------:R-:W-:Y:S01]  /*7e70*/  F2FP.F16.E5M2.UNPACK_B R3, R140.H1 ;  /* 0x0000008cff03723e */ /* 0x000fe200030004ff */
[--C-:B------:R-:W-:Y:S01]  /*7e80*/  HADD2.F32 R2, -RZ, R0.reuse.H0_H0 ;  /* 0x20000000ff027230 */ /* 0x100fe20000004100 */
[----:B-1----:R-:W-:Y:S01]  /*7e90*/  F2FP.F16.E5M2.UNPACK_B R127, R154 ;  /* 0x0000009aff7f723e */ /* 0x002fe200020004ff */
[----:B------:R-:W-:Y:S01]  /*7ea0*/  HADD2.F32 R72, -RZ, R0.H1_H1 ;  /* 0x30000000ff487230 */ /* 0x000fe20000004100 */
[----:B------:R-:W-:Y:S01]  /*7eb0*/  F2FP.F16.E5M2.UNPACK_B R0, R141.H1 ;  /* 0x0000008dff00723e */ /* 0x000fe200030004ff */
[--C-:B------:R-:W-:Y:S01]  /*7ec0*/  HADD2.F32 R74, -RZ, R3.reuse.H0_H0 ;  /* 0x20000003ff4a7230 */ /* 0x100fe20000004100 */
[----:B------:R-:W-:Y:S01]  /*7ed0*/  F2FP.F16.E5M2.UNPACK_B R117, R151.H1 ;  /* 0x00000097ff75723e */ /* 0x000fe200030004ff */
[----:B------:R-:W-:Y:S01]  /*7ee0*/  HADD2.F32 R76, -RZ, R3.H1_H1 ;  /* 0x30000003ff4c7230 */ /* 0x000fe20000004100 */
[-C--:B------:R-:W-:Y:S01]  /*7ef0*/  F2FP.F16.E5M2.UNPACK_B R3, R142.reuse ;  /* 0x0000008eff03723e */ /* 0x080fe200020004ff */
[--C-:B------:R-:W-:Y:S01]  /*7f00*/  HADD2.F32 R80, -RZ, R0.reuse.H0_H0 ;  /* 0x20000000ff507230 */ /* 0x100fe20000004100 */
[----:B------:R-:W-:Y:S01]  /*7f10*/  ISETP.NE.AND P0, PT, R176, RZ, PT ;  /* 0x000000ffb000720c */ /* 0x000fe20003f05270 */
[----:B------:R-:W-:Y:S01]  /*7f20*/  HADD2.F32 R77, -RZ, R0.H1_H1 ;  /* 0x30000000ff4d7230 */ /* 0x000fe20000004100 */
[----:B------:R-:W-:Y:S01]  /*7f30*/  F2FP.F16.E5M2.UNPACK_B R0, R142.H1 ;  /* 0x0000008eff00723e */ /* 0x000fe200030004ff */
[--C-:B------:R-:W-:Y:S01]  /*7f40*/  HADD2.F32 R82, -RZ, R3.reuse.H0_H0 ;  /* 0x20000003ff527230 */ /* 0x100fe20000004100 */
[----:B------:R-:W-:Y:S01]  /*7f50*/  ISETP.NE.AND P6, PT, R189, RZ, PT ;  /* 0x000000ffbd00720c */ /* 0x000fe20003fc5270 */
[----:B------:R-:W-:Y:S01]  /*7f60*/  HADD2.F32 R79, -RZ, R3.H1_H1 ;  /* 0x30000003ff4f7230 */ /* 0x000fe20000004100 */
[----:B------:R-:W-:Y:S01]  /*7f70*/  F2FP.F16.E5M2.UNPACK_B R3, R143.H1 ;  /* 0x0000008fff03723e */ /* 0x000fe200030004ff */
[--C-:B------:R-:W-:Y:S02]  /*7f80*/  HADD2.F32 R84, -RZ, R0.reuse.H0_H0 ;  /* 0x20000000ff547230 */ /* 0x100fe40000004100 */
[----:B------:R-:W-:Y:S01]  /*7f90*/  HADD2.F32 R81, -RZ, R0.H1_H1 ;  /* 0x30000000ff517230 */ /* 0x000fe20000004100 */
[-C--:B------:R-:W-:Y:S01]  /*7fa0*/  F2FP.F16.E5M2.UNPACK_B R0, R144.reuse ;  /* 0x00000090ff00723e */ /* 0x080fe200020004ff */
[--C-:B------:R-:W-:Y:S02]  /*7fb0*/  HADD2.F32 R86, -RZ, R4.reuse.H0_H0 ;  /* 0x20000004ff567230 */ /* 0x100fe40000004100 */
[----:B------:R-:W-:Y:S01]  /*7fc0*/  HADD2.F32 R83, -RZ, R4.H1_H1 ;  /* 0x30000004ff537230 */ /* 0x000fe20000004100 */
[-C--:B------:R-:W-:Y:S01]  /*7fd0*/  F2FP.F16.E5M2.UNPACK_B R4, R145.reuse ;  /* 0x00000091ff04723e */ /* 0x080fe200020004ff */
[--C-:B------:R-:W-:Y:S02]  /*7fe0*/  HADD2.F32 R90, -RZ, R0.reuse.H0_H0 ;  /* 0x20000000ff5a7230 */ /* 0x100fe40000004100 */
[----:B------:R-:W-:Y:S01]  /*7ff0*/  HADD2.F32 R87, -RZ, R0.H1_H1 ;  /* 0x30000000ff577230 */ /* 0x000fe20000004100 */
[----:B------:R-:W-:Y:S01]  /*8000*/  F2FP.F16.E5M2.UNPACK_B R0, R145.H1 ;  /* 0x00000091ff00723e */ /* 0x000fe200030004ff */
[--C-:B------:R-:W-:Y:S02]  /*8010*/  HADD2.F32 R88, -RZ, R3.reuse.H0_H0 ;  /* 0x20000003ff587230 */ /* 0x100fe40000004100 */
[----:B------:R-:W-:Y:S01]  /*8020*/  HADD2.F32 R85, -RZ, R3.H1_H1 ;  /* 0x30000003ff557230 */ /* 0x000fe20000004100 */
[----:B------:R-:W-:Y:S01]  /*8030*/  F2FP.F16.E5M2.UNPACK_B R3, R144.H1 ;  /* 0x00000090ff03723e */ /* 0x000fe200030004ff */
[--C-:B------:R-:W-:Y:S02]  /*8040*/  HADD2.F32 R96, -RZ, R0.reuse.H0_H0 ;  /* 0x20000000ff607230 */ /* 0x100fe40000004100 */
[----:B------:R-:W-:Y:S01]  /*8050*/  HADD2.F32 R93, -RZ, R0.H1_H1 ;  /* 0x30000000ff5d7230 */ /* 0x000fe20000004100 */
[-C--:B------:R-:W-:Y:S01]  /*8060*/  F2FP.F16.E5M2.UNPACK_B R0, R146.reuse.H1 ;  /* 0x00000092ff00723e */ /* 0x080fe200030004ff */
[--C-:B------:R-:W-:Y:S02]  /*8070*/  HADD2.F32 R94, -RZ, R4.reuse.H0_H0 ;  /* 0x20000004ff5e7230 */ /* 0x100fe40000004100 */
[----:B------:R-:W-:Y:S01]  /*8080*/  HADD2.F32 R91, -RZ, R4.H1_H1 ;  /* 0x30000004ff5b7230 */ /* 0x000fe20000004100 */
[----:B------:R-:W-:Y:S01]  /*8090*/  F2FP.F16.E5M2.UNPACK_B R4, R147 ;  /* 0x00000093ff04723e */ /* 0x000fe200020004ff */
[--C-:B------:R-:W-:Y:S02]  /*80a0*/  HADD2.F32 R92, -RZ, R3.reuse.H0_H0 ;  /* 0x20000003ff5c7230 */ /* 0x100fe40000004100 */
[----:B------:R-:W-:Y:S01]  /*80b0*/  HADD2.F32 R89, -RZ, R3.H1_H1 ;  /* 0x30000003ff597230 */ /* 0x000fe20000004100 */
[----:B------:R-:W-:Y:S01]  /*80c0*/  F2FP.F16.E5M2.UNPACK_B R3, R146 ;  /* 0x00000092ff03723e */ /* 0x000fe200020004ff */
[--C-:B------:R-:W-:Y:S02]  /*80d0*/  HADD2.F32 R100, -RZ, R0.reuse.H0_H0 ;  /* 0x20000000ff647230 */ /* 0x100fe40000004100 */
[----:B------:R-:W-:Y:S01]  /*80e0*/  HADD2.F32 R97, -RZ, R0.H1_H1 ;  /* 0x30000000ff617230 */ /* 0x000fe20000004100 */
[-C--:B------:R-:W-:Y:S01]  /*80f0*/  F2FP.F16.E5M2.UNPACK_B R0, R148.reuse ;  /* 0x00000094ff00723e */ /* 0x080fe200020004ff */
[--C-:B------:R-:W-:Y:S02]  /*8100*/  HADD2.F32 R102, -RZ, R4.reuse.H0_H0 ;  /* 0x20000004ff667230 */ /* 0x100fe40000004100 */
[----:B------:R-:W-:Y:S01]  /*8110*/  HADD2.F32 R99, -RZ, R4.H1_H1 ;  /* 0x30000004ff637230 */ /* 0x000fe20000004100 */
[----:B------:R-:W-:Y:S01]  /*8120*/  F2FP.F16.E5M2.UNPACK_B R4, R149 ;  /* 0x00000095ff04723e */ /* 0x000fe200020004ff */
[--C-:B------:R-:W-:Y:S02]  /*8130*/  HADD2.F32 R98, -RZ, R3.reuse.H0_H0 ;  /* 0x20000003ff627230 */ /* 0x100fe40000004100 */
[----:B------:R-:W-:Y:S01]  /*8140*/  HADD2.F32 R95, -RZ, R3.H1_H1 ;  /* 0x30000003ff5f7230 */ /* 0x000fe20000004100 */
[----:B------:R-:W-:Y:S01]  /*8150*/  F2FP.F16.E5M2.UNPACK_B R3, R147.H1 ;  /* 0x00000093ff03723e */ /* 0x000fe200030004ff */
[--C-:B------:R-:W-:Y:S02]  /*8160*/  HADD2.F32 R106, -RZ, R0.reuse.H0_H0 ;  /* 0x20000000ff6a7230 */ /* 0x100fe40000004100 */
[----:B------:R-:W-:Y:S01]  /*8170*/  HADD2.F32 R103, -RZ, R0.H1_H1 ;  /* 0x30000000ff677230 */ /* 0x000fe20000004100 */
[----:B------:R-:W-:Y:S01]  /*8180*/  F2FP.F16.E5M2.UNPACK_B R0, R148.H1 ;  /* 0x00000094ff00723e */ /* 0x000fe200030004ff */
[--C-:B------:R-:W-:Y:S02]  /*8190*/  HADD2.F32 R110, -RZ, R4.reuse.H0_H0 ;  /* 0x20000004ff6e7230 */ /* 0x100fe40000004100 */
[----:B------:R-:W-:Y:S02]  /*81a0*/  HADD2.F32 R107, -RZ, R4.H1_H1 ;  /* 0x30000004ff6b7230 */ /* 0x000fe40000004100 */
[--C-:B------:R-:W-:Y:S01]  /*81b0*/  HADD2.F32 R104, -RZ, R3.reuse.H0_H0 ;  /* 0x20000003ff687230 */ /* 0x100fe20000004100 */
[----:B------:R-:W1:Y:S01]  /*81c0*/  LDTM.x64 R4, tmem[UR4+0x40] ;  /* 0x00004004000479ee */ /* 0x000e620008340000 */
[----:B------:R-:W-:Y:S01]  /*81d0*/  HADD2.F32 R101, -RZ, R3.H1_H1 ;  /* 0x30000003ff657230 */ /* 0x000fe20000004100 */
[----:B------:R-:W-:Y:S01]  /*81e0*/  F2FP.F16.E5M2.UNPACK_B R3, R149.H1 ;  /* 0x00000095ff03723e */ /* 0x000fe200030004ff */
        /* <DEDUP_REMOVED lines=14> */
[----:B------:R-:W-:Y:S01]  /*82d0*/  F2FP.F16.E5M2.UNPACK_B R0, R152.H1 ;  /* 0x00000098ff00723e */ /* 0x000fe200030004ff */
[--C-:B------:R-:W-:Y:S02]  /*82e0*/  HADD2.F32 R122, -RZ, R3.reuse.H0_H0 ;  /* 0x20000003ff7a7230 */ /* 0x100fe40000004100 */
[C---:B-1----:R-:W-:Y:S01]  /*82f0*/  FMUL R7, R70.reuse, R7 ;  /* 0x0000000746077220 */ /* 0x042fe20000400000 */
        /* <DEDUP_REMOVED lines=10> */
[C---:B------:R-:W-:Y:S01]  /*83a0*/  FMUL R0, R70.reuse, R4 ;  /* 0x0000000446007220 */ /* 0x040fe20000400000 */
[--C-:B------:R-:W-:Y:S01]  /*83b0*/  HADD2.F32 R130, -RZ, R127.reuse.H0_H0 ;  /* 0x2000007fff827230 */ /* 0x100fe20000004100 */
[----:B------:R-:W-:Y:S01]  /*83c0*/  F2FP.F16.E5M2.UNPACK_B R4, R155 ;  /* 0x0000009bff04723e */ /* 0x000fe200020004ff */
[----:B------:R-:W-:Y:S02]  /*83d0*/  HADD2.F32 R127, -RZ, R127.H1_H1 ;  /* 0x3000007fff7f7230 */ /* 0x000fe40000004100 */
[C---:B------:R-:W-:Y:S01]  /*83e0*/  FFMA R0, R73.reuse, R2, R0 ;  /* 0x0000000249007223 */ /* 0x040fe20000000000 */
[C---:B------:R-:W-:Y:S01]  /*83f0*/  FMUL R2, R70.reuse, R5 ;  /* 0x0000000546027220 */ /* 0x040fe20000400000 */
[--C-:B------:R-:W-:Y:S01]  /*8400*/  HADD2.F32 R132, -RZ, R3.reuse.H0_H0 ;  /* 0x20000003ff847230 */ /* 0x100fe20000004100 */
[----:B------:R-:W-:Y:S01]  /*8410*/  F2FP.F16.E5M2.UNPACK_B R5, R155.H1 ;  /* 0x0000009bff05723e */ /* 0x000fe200030004ff */
[----:B------:R-:W-:Y:S02]  /*8420*/  HADD2.F32 R129, -RZ, R3.H1_H1 ;  /* 0x30000003ff817230 */ /* 0x000fe40000004100 */
[C---:B------:R-:W-:Y:S01]  /*8430*/  FFMA R2, R73.reuse, R72, R2 ;  /* 0x0000004849027223 */ /* 0x040fe20000000002 */
[--C-:B------:R-:W-:Y:S02]  /*8440*/  HADD2.F32 R72, -RZ, R4.reuse.H0_H0 ;  /* 0x20000004ff487230 */ /* 0x100fe40000004100 */
[C---:B------:R-:W-:Y:S01]  /*8450*/  FMUL R3, R70.reuse, R6 ;  /* 0x0000000646037220 */ /* 0x040fe20000400000 */
[----:B------:R-:W-:Y:S02]  /*8460*/  HADD2.F32 R131, -RZ, R4.H1_H1 ;  /* 0x30000004ff837230 */ /* 0x000fe40000004100 */
[C---:B------:R-:W-:Y:S01]  /*8470*/  FMUL R4, R70.reuse, R9 ;  /* 0x0000000946047220 */ /* 0x040fe20000400000 */
[--C-:B------:R-:W-:Y:S02]  /*8480*/  HADD2.F32 R133, -RZ, R5.reuse.H1_H1 ;  /* 0x30000005ff857230 */ /* 0x100fe40000004100 */
[C---:B------:R-:W-:Y:S01]  /*8490*/  FFMA R3, R73.reuse, R74, R3 ;  /* 0x0000004a49037223 */ /* 0x040fe20000000003 */
[----:B------:R-:W-:Y:S01]  /*84a0*/  FFMA R7, R73, R76, R7 ;  /* 0x0000004c49077223 */ /* 0x000fe20000000007 */
[----:B------:R-:W-:Y:S02]  /*84b0*/  HADD2.F32 R74, -RZ, R5.H0_H0 ;  /* 0x20000005ff4a7230 */ /* 0x000fe40000004100 */
[C---:B------:R-:W-:Y:S01]  /*84c0*/  FMUL R5, R70.reuse, R10 ;  /* 0x0000000a46057220 */ /* 0x040fe20000400000 */
[C---:B------:R-:W-:Y:S01]  /*84d0*/  FMUL R6, R70.reuse, R11 ;  /* 0x0000000b46067220 */ /* 0x040fe20000400000 */
[C---:B------:R-:W-:Y:S01]  /*84e0*/  FMUL R11, R70.reuse, R16 ;  /* 0x00000010460b7220 */ /* 0x040fe20000400000 */
[----:B------:R-:W-:Y:S01]  /*84f0*/  F2FP.SATFINITE.E5M2.F32.PACK_AB_MERGE_C R135, R7, R3, RZ ;  /* 0x000000030787723e */ /* 0x000fe200048060ff */
[C---:B------:R-:W-:Y:S01]  /*8500*/  FMUL R3, R70.reuse, R8 ;  /* 0x0000000846037220 */ /* 0x040fe20000400000 */
[C---:B------:R-:W-:Y:S01]  /*8510*/  FMUL R7, R70.reuse, R12 ;  /* 0x0000000c46077220 */ /* 0x040fe20000400000 */
[C---:B------:R-:W-:Y:S01]  /*8520*/  FMUL R8, R70.reuse, R13 ;  /* 0x0000000d46087220 */ /* 0x040fe20000400000 */
[C---:B------:R-:W-:Y:S01]  /*8530*/  FMUL R12, R70.reuse, R17 ;  /* 0x00000011460c7220 */ /* 0x040fe20000400000 */
[C---:B------:R-:W-:Y:S01]  /*8540*/  FFMA R3, R73.reuse, R78, R3 ;  /* 0x0000004e49037223 */ /* 0x040fe20000000003 */
[C---:B------:R-:W-:Y:S01]  /*8550*/  FFMA R4, R73.reuse, R75, R4 ;  /* 0x0000004b49047223 */ /* 0x040fe20000000004 */
[C---:B------:R-:W-:Y:S01]  /*8560*/  FFMA R5, R73.reuse, R80, R5 ;  /* 0x0000005049057223 */ /* 0x040fe20000000005 */
[C---:B------:R-:W-:Y:S01]  /*8570*/  FFMA R6, R73.reuse, R77, R6 ;  /* 0x0000004d49067223 */ /* 0x040fe20000000006 */
[C---:B------:R-:W-:Y:S01]  /*8580*/  FFMA R7, R73.reuse, R82, R7 ;  /* 0x0000005249077223 */ /* 0x040fe20000000007 */
[C---:B------:R-:W-:Y:S01]  /*8590*/  FFMA R8, R73.reuse, R79, R8 ;  /* 0x0000004f49087223 */ /* 0x040fe20000000008 */
[C---:B------:R-:W-:Y:S01]  /*85a0*/  FMUL R16, R70.reuse, R21 ;  /* 0x0000001546107220 */ /* 0x040fe20000400000 */
[----:B------:R-:W-:Y:S01]  /*85b0*/  FMUL R9, R70, R14 ;  /* 0x0000000e46097220 */ /* 0x000fe20000400000 */
[----:B------:R-:W-:Y:S01]  /*85c0*/  F2FP.SATFINITE.E5M2.F32.PACK_AB_MERGE_C R5, R6, R5, RZ ;  /* 0x000000050605723e */ /* 0x000fe200048060ff */
[C---:B------:R-:W-:Y:S01]  /*85d0*/  FMUL R10, R70.reuse, R15 ;  /* 0x0000000f460a7220 */ /* 0x040fe20000400000 */
[C---:B------:R-:W-:Y:S01]  /*85e0*/  FMUL R15, R70.reuse, R20 ;  /* 0x00000014460f7220 */ /* 0x040fe20000400000 */
[C---:B------:R-:W-:Y:S01]  /*85f0*/  FFMA R9, R73.reuse, R84, R9 ;  /* 0x0000005449097223 */ /* 0x040fe20000000009 */
[C---:B------:R-:W-:Y:S01]  /*8600*/  FMUL R20, R70.reuse, R25 ;  /* 0x0000001946147220 */ /* 0x040fe20000400000 */
[C---:B------:R-:W-:Y:S01]  /*8610*/  FFMA R10, R73.reuse, R81, R10 ;  /* 0x00000051490a7223 */ /* 0x040fe2000000000a */
[C---:B------:R-:W-:Y:S01]  /*8620*/  FFMA R11, R73.reuse, R86, R11 ;  /* 0x00000056490b7223 */ /* 0x040fe2000000000b */
[C---:B------:R-:W-:Y:S01]  /*8630*/  FFMA R12, R73.reuse, R83, R12 ;  /* 0x00000053490c7223 */ /* 0x040fe2000000000c */
[C---:B------:R-:W-:Y:S01]  /*8640*/  FMUL R13, R70.reuse, R18 ;  /* 0x00000012460d7220 */ /* 0x040fe20000400000 */
[----:B------:R-:W-:Y:S01]  /*8650*/  FMUL R14, R70, R19 ;  /* 0x00000013460e7220 */ /* 0x000fe20000400000 */
[----:B------:R-:W-:Y:S01]  /*8660*/  F2FP.SATFINITE.E5M2.F32.PACK_AB_MERGE_C R9, R10, R9, RZ ;  /* 0x000000090a09723e */ /* 0x000fe200048060ff */
[C---:B------:R-:W-:Y:S01]  /*8670*/  FMUL R19, R70.reuse, R24 ;  /* 0x0000001846137220 */ /* 0x040fe20000400000 */
        /* <DEDUP_REMOVED lines=17> */
[----:B------:R-:W-:Y:S01]  /*8790*/  FMUL R27, R70, R32 ;  /* 0x00000020461b7220 */ /* 0x000fe20000400000 */
[C---:B------:R-:W-:Y:S01]  /*87a0*/  FFMA R21, R73.reuse, R96, R21 ;  /* 0x0000006049157223 */ /* 0x040fe20000000015 */
[C---:B------:R-:W-:Y:S01]  /*87b0*/  FFMA R22, R73.reuse, R93, R22 ;  /* 0x0000005d49167223 */ /* 0x040fe20000000016 */
[----:B------:R-:W-:Y:S01]  /*87c0*/  F2FP.SATFINITE.E5M2.F32.PACK_AB_MERGE_C R16, R16, R15, R17 ;  /* 0x0000000f1010723e */ /* 0x000fe20004806011 */
[C---:B------:R-:W-:Y:S01]  /*87d0*/  FFMA R23, R73.reuse, R98, R23 ;  /* 0x0000006249177223 */ /* 0x040fe20000000017 */
[C---:B------:R-:W-:Y:S01]  /*87e0*/  FFMA R24, R73.reuse, R95, R24 ;  /* 0x0000005f49187223 */ /* 0x040fe20000000018 */
[----:B------:R-:W-:Y:S01]  /*87f0*/  FMUL R32, R70, R37 ;  /* 0x0000002546207220 */ /* 0x000fe20000400000 */
[----:B------:R-:W-:Y:S01]  /*8800*/  F2FP.SATFINITE.E5M2.F32.PACK_AB_MERGE_C R21, R22, R21, RZ ;  /* 0x000000151615723e */ /* 0x000fe200048060ff */
[C---:B------:R-:W-:Y:S01]  /*8810*/  FMUL R25, R70.reuse, R30 ;  /* 0x0000001e46197220 */ /* 0x040fe20000400000 */
[C---:B------:R-:W-:Y:S01]  /*8820*/  FMUL R26, R70.reuse, R31 ;  /* 0x0000001f461a7220 */ /* 0x040fe20000400000 */
[----:B------:R-:W-:Y:S01]  /*8830*/  FMUL R31, R70, R36 ;  /* 0x00000024461f7220 */ /* 0x000fe20000400000 */
[----:B------:R-:W-:Y:S01]  /*8840*/  F2FP.SATFINITE.E5M2.F32.PACK_AB_MERGE_C R17, R20, R19, R21 ;  /* 0x000000131411723e */ /* 0x000fe20004806015 */
        /* <DEDUP_REMOVED lines=8> */
[----:B------:R-:W-:Y:S01]  /*88d0*/  FMUL R35, R70, R40 ;  /* 0x0000002846237220 */ /* 0x000fe20000400000 */
[C---:B------:R-:W-:Y:S01]  /*88e0*/  FFMA R29, R73.reuse, R104, R29 ;  /* 0x00000068491d7223 */ /* 0x040fe2000000001d */
[----:B------:R-:W-:Y:S01]  /*88f0*/  F2FP.SATFINITE.E5M2.F32.PACK_AB_MERGE_C R18, R24, R23, R18 ;  /* 0x000000171812723e */ /* 0x000fe20004806012 */
        /* <DEDUP_REMOVED lines=22> */
[C---:B------:R-:W-:Y:S01]  /*8a60*/  FMUL R41, R70.reuse, R46 ;  /* 0x0000002e46297220 */ /* 0x040fe20000400000 */
[C---:B------:R-:W-:Y:S01]  /*8a70*/  FMUL R42, R70.reuse, R47 ;  /* 0x0000002f462a7220 */ /* 0x040fe20000400000 */
        /* <DEDUP_REMOVED lines=8> */
[C---:B------:R-:W-:Y:S01]  /*8b00*/  FMUL R47, R70.reuse, R52 ;  /* 0x00000034462f7220 */ /* 0x040fe20000400000 */
[C---:B------:R-:W-:Y:S01]  /*8b10*/  FFMA R44, R73.reuse, R115, R44 ;  /* 0x00000073492c7223 */ /* 0x040fe2000000002c */
[C---:B------:R-:W-:Y:S01]  /*8b20*/  FMUL R48, R70.reuse, R53 ;  /* 0x0000003546307220 */ /* 0x040fe20000400000 */
        /* <DEDUP_REMOVED lines=8> */
[C---:B------:R-:W-:Y:S01]  /*8bb0*/  FFMA R45, R73.reuse, R120, R45 ;  /* 0x00000078492d7223 */ /* 0x040fe2000000002d */
[C---:B------:R-:W-:Y:S01]  /*8bc0*/  FMUL R59, R70.reuse, R64 ;  /* 0x00000040463b7220 */ /* 0x040fe20000400000 */
[C---:B------:R-:W-:Y:S01]  /*8bd0*/  FMUL R60, R70.reuse, R65 ;  /* 0x00000041463c7220 */ /* 0x040fe20000400000 */
[C---:B------:R-:W-:Y:S01]  /*8be0*/  FMUL R61, R70.reuse, R66 ;  /* 0x00000042463d7220 */ /* 0x040fe20000400000 */
[----:B------:R-:W-:Y:S01]  /*8bf0*/  FMUL R62, R70, R67 ;  /* 0x00000043463e7220 */ /* 0x000fe20000400000 */
[C---:B------:R-:W-:Y:S01]  /*8c00*/  FFMA R46, R73.reuse, R117, R46 ;  /* 0x00000075492e7223 */ /* 0x040fe2000000002e */
[----:B------:R-:W-:Y:S01]  /*8c10*/  F2FP.SATFINITE.E5M2.F32.PACK_AB_MERGE_C R64, R2, R0, R135 ;  /* 0x000000000240723e */ /* 0x000fe20004806087 */
[C---:B------:R-:W-:Y:S01]  /*8c20*/  FFMA R47, R73.reuse, R122, R47 ;  /* 0x0000007a492f7223 */ /* 0x040fe2000000002f */
[----:B------:R-:W-:Y:S01]  /*8c30*/  F2FP.SATFINITE.E5M2.F32.PACK_AB_MERGE_C R65, R4, R3, R5 ;  /* 0x000000030441723e */ /* 0x000fe20004806005 */
[C---:B------:R-:W-:Y:S01]  /*8c40*/  FFMA R48, R73.reuse, R119, R48 ;  /* 0x0000007749307223 */ /* 0x040fe20000000030 */
[----:B------:R-:W-:Y:S01]  /*8c50*/  F2FP.SATFINITE.E5M2.F32.PACK_AB_MERGE_C R66, R8, R7, R9 ;  /* 0x000000070842723e */ /* 0x000fe20004806009 */
[C---:B------:R-:W-:Y:S01]  /*8c60*/  FFMA R49, R73.reuse, R124, R49 ;  /* 0x0000007c49317223 */ /* 0x040fe20000000031 */
[----:B------:R-:W-:Y:S01]  /*8c70*/  F2FP.SATFINITE.E5M2.F32.PACK_AB_MERGE_C R67, R12, R11, R13 ;  /* 0x0000000b0c43723e */ /* 0x000fe2000480600d */
[----:B------:R-:W-:Y:S01]  /*8c80*/  FMUL R53, R70, R58 ;  /* 0x0000003a46357220 */ /* 0x000fe20000400000 */
[C---:B------:R-:W-:Y:S01]  /*8c90*/  FFMA R50, R73.reuse, R121, R50 ;  /* 0x0000007949327223 */ /* 0x040fe20000000032 */
[C---:B------:R-:W-:Y:S01]  /*8ca0*/  FFMA R51, R73.reuse, R126, R51 ;  /* 0x0000007e49337223 */ /* 0x040fe20000000033 */
[C---:B------:R-:W-:Y:S01]  /*8cb0*/  FFMA R52, R73.reuse, R123, R52 ;  /* 0x0000007b49347223 */ /* 0x040fe20000000034 */
[----:B------:R1:W-:Y:S01]  /*8cc0*/  STS.128 [R137+UR44+0xa200], R64 ;  /* 0x00a2004089007988 */ /* 0x0003e20008000c2c */
[C---:B------:R-:W-:Y:S01]  /*8cd0*/  FFMA R53, R73.reuse, R128, R53 ;  /* 0x0000008049357223 */ /* 0x040fe20000000035 */
[----:B------:R-:W-:Y:S01]  /*8ce0*/  F2FP.SATFINITE.E5M2.F32.PACK_AB_MERGE_C R37, R38, R37, RZ ;  /* 0x000000252625723e */ /* 0x000fe200048060ff */
[C---:B------:R-:W-:Y:S01]  /*8cf0*/  FFMA R54, R73.reuse, R125, R54 ;  /* 0x0000007d49367223 */ /* 0x040fe20000000036 */
[----:B------:R-:W-:Y:S01]  /*8d00*/  FMUL R58, R70, R63 ;  /* 0x0000003f463a7220 */ /* 0x000fe20000400000 */
[C---:B------:R-:W-:Y:S01]  /*8d10*/  FFMA R55, R73.reuse, R130, R55 ;  /* 0x0000008249377223 */ /* 0x040fe20000000037 */
[C---:B------:R-:W-:Y:S01]  /*8d20*/  FFMA R56, R73.reuse, R127, R56 ;  /* 0x0000007f49387223 */ /* 0x040fe20000000038 */
[C---:B------:R-:W-:Y:S01]  /*8d30*/  FFMA R57, R73.reuse, R132, R57 ;  /* 0x0000008449397223 */ /* 0x040fe20000000039 */
[----:B------:R1:W-:Y:S01]  /*8d40*/  STS.128 [R178+0xa010], R16 ;  /* 0x00a01010b2007388 */ /* 0x0003e20000000c00 */
[----:B------:R-:W-:Y:S01]  /*8d50*/  F2FP.SATFINITE.E5M2.F32.PACK_AB_MERGE_C R33, R36, R35, R37 ;  /* 0x000000232421723e */ /* 0x000fe20004806025 */
[C---:B------:R-:W-:Y:S01]  /*8d60*/  FFMA R58, R73.reuse, R129, R58 ;  /* 0x00000081493a7223 */ /* 0x040fe2000000003a */
[----:B------:R-:W-:Y:S01]  /*8d70*/  F2FP.SATFINITE.E5M2.F32.PACK_AB_MERGE_C R34, R42, R41, RZ ;  /* 0x000000292a22723e */ /* 0x000fe200048060ff */
[C---:B------:R-:W-:Y:S01]  /*8d80*/  FFMA R59, R73.reuse, R72, R59 ;  /* 0x00000048493b7223 */ /* 0x040fe2000000003b */
[----:B------:R-:W-:Y:S01]  /*8d90*/  F2FP.SATFINITE.E5M2.F32.PACK_AB_MERGE_C R35, R46, R45, RZ ;  /* 0x0000002d2e23723e */ /* 0x000fe200048060ff */
        /* <DEDUP_REMOVED lines=25> */
[----:B------:R-:W-:Y:S02]  /*8f30*/  UIADD3 UR4, UP0, UPT, UR62, 0x680, URZ ;  /* 0x000006803e047890 */ /* 0x000fe4000ff1e0ff */
[----:B------:R-:W-:Y:S02]  /*8f40*/  UIADD3 UR9, UPT, UPT, UR49, 0x40, URZ ;  /* 0x0000004031097890 */ /* 0x000fe4000fffe0ff */
[----:B------:R-:W-:Y:S02]  /*8f50*/  UIADD3 UR8, UPT, UPT, UR44, 0xa200, URZ ;  /* 0x0000a2002c087890 */ /* 0x000fe4000fffe0ff */
[----:B------:R-:W-:Y:S01]  /*8f60*/  UIADD3.X UR5, UPT, UPT, URZ, UR63, URZ, UP0, !UPT ;  /* 0x0000003fff057290 */ /* 0x000fe200087fe4ff */
[----:B------:R-:W-:Y:S01]  /*8f70*/  UMOV UR10, UR50 ;  /* 0x00000032000a7c82 */ /* 0x000fe20008000000 */
[----:B------:R-:W-:Y:S07]  /*8f80*/  UMOV UR11, UR36 ;  /* 0x00000024000b7c82 */ /* 0x000fee0008000000 */
[----:B------:R2:W-:Y:S01]  /*8f90*/  UTMASTG.3D [UR8], [UR4] ;  /* 0x00000008040073b5 */ /* 0x0005e20008010000 */
[----:B------:R0:W-:Y:S01]  /*8fa0*/  UTMACMDFLUSH ;  /* 0x00000000000079b7 */ /* 0x0001e20000000000 */
[----:B--2---:R-:W-:Y:S04]  /*8fb0*/  DEPBAR.LE SB0, 0x1 ;  /* 0x000080400000791a */ /* 0x004fe80000000000 */
.L_x_126:
[----:B------:R-:W-:Y:S05]  /*8fc0*/  BSYNC.RECONVERGENT B0 ;  /* 0x0000000000007941 */ /* 0x000fea0003800200 */
.L_x_125:
        /* <DEDUP_REMOVED lines=16> */
.L_x_130:
[----:B------:R-:W-:Y:S05]  /*90d0*/  BSYNC B0 ;  /* 0x0000000000007941 */ /* 0x000fea0003800000 */
.L_x_129:
        /* <DEDUP_REMOVED lines=20> */
.L_x_128:
[----:B------:R-:W-:Y:S05]  /*9220*/  BSYNC B1 ;  /* 0x0000000000017941 */ /* 0x000fea0003800000 */
.L_x_127:
        /* <DEDUP_REMOVED lines=22> */
.L_x_133:
[----:B------:R-:W-:Y:S05]  /*9390*/  BSYNC.RECONVERGENT B6 ;  /* 0x0000000000067941 */ /* 0x000fea0003800200 */
.L_x_132:
        /* <DEDUP_REMOVED lines=276> */
[----:B------:R-:W-:Y:S02]  /*a4e0*/  UIADD3 UR4, UPT, UPT, UR44, 0x8200, URZ ;  /* 0x000082002c047890 */ /* 0x000fe4000fffe0ff */
[----:B------:R-:W-:Y:S01]  /*a4f0*/  UIADD3 UR9, UPT, UPT, UR49, 0x80, URZ ;  /* 0x0000008031097890 */ /* 0x000fe2000fffe0ff */
[----:B------:R-:W-:Y:S01]  /*a500*/  UMOV UR10, UR50 ;  /* 0x00000032000a7c82 */ /* 0x000fe20008000000 */
[----:B------:R-:W-:Y:S02]  /*a510*/  UMOV UR11, UR36 ;  /* 0x00000024000b7c82 */ /* 0x000fe40008000000 */
        /* <DEDUP_REMOVED lines=8> */
.L_x_135:
[----:B------:R-:W-:Y:S05]  /*a5a0*/  BSYNC.RECONVERGENT B0 ;  /* 0x0000000000007941 */ /* 0x000fea0003800200 */
.L_x_134:
        /* <DEDUP_REMOVED lines=16> */
.L_x_139:
[----:B------:R-:W-:Y:S05]  /*a6b0*/  BSYNC B0 ;  /* 0x0000000000007941 */ /* 0x000fea0003800000 */
.L_x_138:
        /* <DEDUP_REMOVED lines=20> */
.L_x_137:
[----:B------:R-:W-:Y:S05]  /*a800*/  BSYNC B1 ;  /* 0x0000000000017941 */ /* 0x000fea0003800000 */
.L_x_136:
[----:B------:R-:W-:Y:S05]  /*a810*/  VIADD R0, R71, 0xc0 ;  /* 0x000000c047007836 */ /* 0x000fea0000000000 */
        /* <DEDUP_REMOVED lines=20> */
.L_x_141:
[----:B------:R-:W-:Y:S01]  /*a960*/  ISETP.NE.AND P0, PT, R176, RZ, PT ;  /* 0x000000ffb000720c */ /* 0x000fe20003f05270 */
[----:B------:R-:W-:Y:S05]  /*a970*/  WARPSYNC.ALL ;  /* 0x0000000000007948 */ /* 0x000fea0003800000 */
[----:B------:R-:W-:Y:S01]  /*a980*/  R2UR UR4, R71 ;  /* 0x00000000470472ca */ /* 0x000fe200000e0000 */
[----:B------:R-:W-:Y:S01]  /*a990*/  BSSY.RECONVERGENT B0, `(.L_x_142) ;  /* 0x000011c000007945 */ /* 0x000fe20003800200 */
[----:B------:R-:W-:Y:S02]  /*a9a0*/  F2FP.F16.E5M2.UNPACK_B R11, R141 ;  /* 0x0000008dff0b723e */ /* 0x000fe400020004ff */
[----:B------:R-:W-:Y:S02]  /*a9b0*/  F2FP.F16.E5M2.UNPACK_B R10, R142 ;  /* 0x0000008eff0a723e */ /* 0x000fe400020004ff */
[----:B------:R-:W-:Y:S01]  /*a9c0*/  F2FP.F16.E5M2.UNPACK_B R9, R143 ;  /* 0x0000008fff09723e */ /* 0x000fe200020004ff */
[--C-:B------:R-:W-:Y:S01]  /*a9d0*/  HADD2.F32 R74, -RZ, R11.reuse.H0_H0 ;  /* 0x2000000bff4a7230 */ /* 0x100fe20000004100 */
[----:B------:R-:W-:Y:S01]  /*a9e0*/  F2FP.F16.E5M2.UNPACK_B R8, R144 ;  /* 0x00000090ff08723e */ /* 0x000fe200020004ff */
[----:B------:R-:W-:Y:S01]  /*a9f0*/  HADD2.F32 R76, -RZ, R11.H1_H1 ;  /* 0x3000000bff4c7230 */ /* 0x000fe20000004100 */
[----:B------:R-:W-:Y:S01]  /*aa00*/  F2FP.F16.E5M2.UNPACK_B R7, R145 ;  /* 0x00000091ff07723e */ /* 0x000fe200020004ff */
[--C-:B------:R-:W-:Y:S01]  /*aa10*/  HADD2.F32 R77, -RZ, R10.reuse.H0_H0 ;  /* 0x2000000aff4d7230 */ /* 0x100fe20000004100 */
[----:B------:R-:W-:Y:S01]  /*aa20*/  F2FP.F16.E5M2.UNPACK_B R6, R146 ;  /* 0x00000092ff06723e */ /* 0x000fe200020004ff */
[----:B------:R-:W-:Y:S01]  /*aa30*/  HADD2.F32 R80, -RZ, R10.H1_H1 ;  /* 0x3000000aff507230 */ /* 0x000fe20000004100 */
[----:B------:R-:W-:Y:S01]  /*aa40*/  F2FP.F16.E5M2.UNPACK_B R5, R147 ;  /* 0x00000093ff05723e */ /* 0x000fe200020004ff */
[--C-:B------:R-:W-:Y:S01]  /*aa50*/  HADD2.F32 R81, -RZ, R9.reuse.H0_H0 ;  /* 0x20000009ff517230 */ /* 0x100fe20000004100 */
[----:B-1----:R-:W-:Y:S01]  /*aa60*/  F2FP.F16.E5M2.UNPACK_B R4, R148 ;  /* 0x00000094ff04723e */ /* 0x002fe200020004ff */
[----:B------:R-:W-:Y:S01]  /*aa70*/  HADD2.F32 R83, -RZ, R9.H1_H1 ;  /* 0x30000009ff537230 */ /* 0x000fe20000004100 */
[-C--:B------:R-:W-:Y:S01]  /*aa80*/  F2FP.F16.E5M2.UNPACK_B R2, R140.reuse ;  /* 0x0000008cff02723e */ /* 0x080fe200020004ff */
[--C-:B------:R-:W-:Y:S01]  /*aa90*/  HADD2.F32 R86, -RZ, R8.reuse.H0_H0 ;  /* 0x20000008ff567230 */ /* 0x100fe20000004100 */
[----:B------:R-:W-:Y:S01]  /*aaa0*/  F2FP.F16.E5M2.UNPACK_B R140, R140.H1 ;  /* 0x0000008cff8c723e */ /* 0x000fe200030004ff */
[----:B------:R-:W-:Y:S01]  /*aab0*/  HADD2.F32 R87, -RZ, R8.H1_H1 ;  /* 0x30000008ff577230 */ /* 0x000fe20000004100 */
[----:B------:R-:W-:Y:S01]  /*aac0*/  F2FP.F16.E5M2.UNPACK_B R141, R141.H1 ;  /* 0x0000008dff8d723e */ /* 0x000fe200030004ff */
[--C-:B------:R-:W-:Y:S01]  /*aad0*/  HADD2.F32 R90, -RZ, R7.reuse.H0_H0 ;  /* 0x20000007ff5a7230 */ /* 0x100fe20000004100 */
[----:B------:R-:W-:Y:S01]  /*aae0*/  F2FP.F16.E5M2.UNPACK_B R142, R142.H1 ;  /* 0x0000008eff8e723e */ /* 0x000fe200030004ff */
[----:B------:R-:W-:Y:S01]  /*aaf0*/  HADD2.F32 R91, -RZ, R7.H1_H1 ;  /* 0x30000007ff5b7230 */ /* 0x000fe20000004100 */
[----:B------:R-:W-:Y:S01]  /*ab00*/  F2FP.F16.E5M2.UNPACK_B R143, R143.H1 ;  /* 0x0000008fff8f723e */ /* 0x000fe200030004ff */
[--C-:B------:R-:W-:Y:S01]  /*ab10*/  HADD2.F32 R94, -RZ, R6.reuse.H0_H0 ;  /* 0x20000006ff5e7230 */ /* 0x100fe20000004100 */
[----:B------:R-:W-:Y:S01]  /*ab20*/  IADD3 R163, PT, PT, R163, 0xd0, RZ ;  /* 0x000000d0a3a37810 */ /* 0x000fe20007ffe0ff */
[----:B------:R-:W-:Y:S01]  /*ab30*/  HADD2.F32 R95, -RZ, R6.H1_H1 ;  /* 0x30000006ff5f7230 */ /* 0x000fe20000004100 */
[----:B------:R-:W-:Y:S01]  /*ab40*/  F2FP.F16.E5M2.UNPACK_B R107, R149 ;  /* 0x00000095ff6b723e */ /* 0x000fe200020004ff */
[--C-:B------:R-:W-:Y:S01]  /*ab50*/  HADD2.F32 R98, -RZ, R5.reuse.H0_H0 ;  /* 0x20000005ff627230 */ /* 0x100fe20000004100 */
[----:B------:R-:W-:Y:S01]  /*ab60*/  LOP3.LUT R163, R163, 0xfefffff8, RZ, 0xc0, !PT ;  /* 0xfefffff8a3a37812 */ /* 0x000fe200078ec0ff */
[----:B------:R-:W-:Y:S01]  /*ab70*/  HADD2.F32 R99, -RZ, R5.H1_H1 ;  /* 0x30000005ff637230 */ /* 0x000fe20000004100 */
[----:B------:R-:W-:Y:S01]  /*ab80*/  F2FP.F16.E5M2.UNPACK_B R111, R150 ;  /* 0x00000096ff6f723e */ /* 0x000fe200020004ff */
[--C-:B------:R-:W-:Y:S01]  /*ab90*/  HADD2.F32 R102, -RZ, R4.reuse.H0_H0 ;  /* 0x20000004ff667230 */ /* 0x100fe20000004100 */
[----:B------:R-:W-:Y:S01]  /*aba0*/  F2FP.F16.E5M2.UNPACK_B R115, R151 ;  /* 0x00000097ff73723e */ /* 0x000fe200020004ff */
[----:B------:R-:W-:Y:S01]  /*abb0*/  HADD2.F32 R103, -RZ, R4.H1_H1 ;  /* 0x30000004ff677230 */ /* 0x000fe20000004100 */
[----:B------:R-:W-:Y:S01]  /*abc0*/  F2FP.F16.E5M2.UNPACK_B R119, R152 ;  /* 0x00000098ff77723e */ /* 0x000fe200020004ff */
[----:B------:R-:W1:Y:S01]  /*abd0*/  LDTM.x64 R4, tmem[UR4+0xc0] ;  /* 0x0000c004000479ee */ /* 0x000e620008340000 */
[--C-:B------:R-:W-:Y:S01]  /*abe0*/  HADD2.F32 R0, -RZ, R2.reuse.H0_H0 ;  /* 0x20000002ff007230 */ /* 0x100fe20000004100 */
[----:B------:R-:W-:Y:S01]  /*abf0*/  NOP ;  /* 0x0000000000007918 */ /* 0x000fe20000000000 */
[----:B-1----:R1:W-:Y:S01]  /*ac00*/  SYNCS.ARRIVE.TRANS64.RED.A1T0 RZ, [R163+URZ], RZ ;  /* 0x000000ffa3ff79a7 */ /* 0x0023e200081004ff */
[----:B------:R-:W-:Y:S01]  /*ac10*/  HADD2.F32 R2, -RZ, R2.H1_H1 ;  /* 0x30000002ff027230 */ /* 0x000fe20000004100 */
[----:B------:R-:W-:Y:S01]  /*ac20*/  F2FP.F16.E5M2.UNPACK_B R123, R153 ;  /* 0x00000099ff7b723e */ /* 0x000fe200020004ff */
[----:B------:R-:W-:Y:S01]  /*ac30*/  HADD2.F32 R78, -RZ, R141.H1_H1 ;  /* 0x3000008dff4e7230 */ /* 0x000fe20000004100 */
[----:B------:R-:W-:Y:S01]  /*ac40*/  F2FP.F16.E5M2.UNPACK_B R127, R154 ;  /* 0x0000009aff7f723e */ /* 0x000fe200020004ff */
[--C-:B------:R-:W-:Y:S01]  /*ac50*/  HADD2.F32 R106, -RZ, R107.reuse.H0_H0 ;  /* 0x2000006bff6a7230 */ /* 0x100fe20000004100 */
[----:B------:R-:W-:Y:S01]  /*ac60*/  F2FP.F16.E5M2.UNPACK_B R130, R155 ;  /* 0x0000009bff82723e */ /* 0x000fe200020004ff */
[----:B------:R-:W-:Y:S01]  /*ac70*/  HADD2.F32 R107, -RZ, R107.H1_H1 ;  /* 0x3000006bff6b7230 */ /* 0x000fe20000004100 */
[----:B------:R-:W-:Y:S01]  /*ac80*/  F2FP.F16.E5M2.UNPACK_B R144, R144.H1 ;  /* 0x00000090ff90723e */ /* 0x000fe200030004ff */
        /* <DEDUP_REMOVED lines=12> */
[C---:B------:R-:W-:Y:S01]  /*ad50*/  FMUL R4, R70.reuse, R4 ;  /* 0x0000000446047220 */ /* 0x040fe20000400000 */
[C---:B------:R-:W-:Y:S01]  /*ad60*/  FMUL R5, R70.reuse, R5 ;  /* 0x0000000546057220 */ /* 0x040fe20000400000 */
[--C-:B------:R-:W-:Y:S02]  /*ad70*/  HADD2.F32 R3, -RZ, R140.reuse.H0_H0 ;  /* 0x2000008cff037230 */ /* 0x100fe40000004100 */
        /* <DEDUP_REMOVED lines=9> */
[----:B------:R-:W-:Y:S02]  /*ae10*/  HADD2.F32 R122, -RZ, R123.H0_H0 ;  /* 0x2000007bff7a7230 */ /* 0x000fe40000004100 */
[C---:B------:R-:W-:Y:S01]  /*ae20*/  FMUL R6, R70.reuse, R6 ;  /* 0x0000000646067220 */ /* 0x040fe20000400000 */
[----:B------:R-:W-:Y:S02]  /*ae30*/  HADD2.F32 R72, -RZ, R140.H1_H1 ;  /* 0x3000008cff487230 */ /* 0x000fe40000004100 */
[C---:B------:R-:W-:Y:S01]  /*ae40*/  FMUL R7, R70.reuse, R7 ;  /* 0x0000000746077220 */ /* 0x040fe20000400000 */
[----:B------:R-:W-:Y:S02]  /*ae50*/  HADD2.F32 R75, -RZ, R141.H0_H0 ;  /* 0x2000008dff4b7230 */ /* 0x000fe40000004100 */
[C---:B------:R-:W-:Y:S01]  /*ae60*/  FFMA R6, R73.reuse, R3, R6 ;  /* 0x0000000349067223 */ /* 0x040fe20000000006 */
[----:B------:R-:W-:Y:S02]  /*ae70*/  HADD2.F32 R123, -RZ, R123.H1_H1 ;  /* 0x3000007bff7b7230 */ /* 0x000fe40000004100 */
[C---:B------:R-:W-:Y:S01]  /*ae80*/  FFMA R7, R73.reuse, R72, R7 ;  /* 0x0000004849077223 */ /* 0x040fe20000000007 */
[C---:B------:R-:W-:Y:S01]  /*ae90*/  FFMA R8, R73.reuse, R74, R8 ;  /* 0x0000004a49087223 */ /* 0x040fe20000000008 */
[----:B------:R-:W-:Y:S01]  /*aea0*/  FFMA R9, R73, R76, R9 ;  /* 0x0000004c49097223 */ /* 0x000fe20000000009 */
[--C-:B------:R-:W-:Y:S02]  /*aeb0*/  HADD2.F32 R126, -RZ, R127.reuse.H0_H0 ;  /* 0x2000007fff7e7230 */ /* 0x100fe40000004100 */
[C---:B------:R-:W-:Y:S01]  /*aec0*/  FMUL R10, R70.reuse, R10 ;  /* 0x0000000a460a7220 */ /* 0x040fe20000400000 */
[----:B------:R-:W-:Y:S01]  /*aed0*/  F2FP.SATFINITE.E5M2.F32.PACK_AB_MERGE_C R76, R7, R6, RZ ;  /* 0x00000006074c723e */ /* 0x000fe200048060ff */
[C---:B------:R-:W-:Y:S01]  /*aee0*/  FMUL R7, R70.reuse, R20 ;  /* 0x0000001446077220 */ /* 0x040fe20000400000 */
[----:B------:R-:W-:Y:S02]  /*aef0*/  HADD2.F32 R127, -RZ, R127.H1_H1 ;  /* 0x3000007fff7f7230 */ /* 0x000fe40000004100 */
[C---:B------:R-:W-:Y:S01]  /*af00*/  FFMA R10, R73.reuse, R75, R10 ;  /* 0x0000004b490a7223 */ /* 0x040fe2000000000a */
[----:B------:R-:W-:Y:S02]  /*af10*/  HADD2.F32 R72, -RZ, R130.H0_H0 ;  /* 0x20000082ff487230 */ /* 0x000fe40000004100 */
[C---:B------:R-:W-:Y:S01]  /*af20*/  FMUL R11, R70.reuse, R11 ;  /* 0x0000000b460b7220 */ /* 0x040fe20000400000 */
[--C-:B------:R-:W-:Y:S02]  /*af30*/  HADD2.F32 R79, -RZ, R142.reuse.H0_H0 ;  /* 0x2000008eff4f7230 */ /* 0x100fe40000004100 */
[C---:B------:R-:W-:Y:S01]  /*af40*/  FMUL R14, R70.reuse, R14 ;  /* 0x0000000e460e7220 */ /* 0x040fe20000400000 */
[----:B------:R-:W-:Y:S02]  /*af50*/  HADD2.F32 R82, -RZ, R142.H1_H1 ;  /* 0x3000008eff527230 */ /* 0x000fe40000004100 */
[C---:B------:R-:W-:Y:S01]  /*af60*/  FFMA R11, R73.reuse, R78, R11 ;  /* 0x0000004e490b7223 */ /* 0x040fe2000000000b */
[C---:B------:R-:W-:Y:S01]  /*af70*/  FFMA R12, R73.reuse, R77, R12 ;  /* 0x0000004d490c7223 */ /* 0x040fe2000000000c */
[C---:B------:R-:W-:Y:S01]  /*af80*/  FFMA R13, R73.reuse, R80, R13 ;  /* 0x00000050490d7223 */ /* 0x040fe2000000000d */
[----:B------:R-:W-:Y:S01]  /*af90*/  FFMA R14, R73, R79, R14 ;  /* 0x0000004f490e7223 */ /* 0x000fe2000000000e */
[----:B------:R-:W-:Y:S01]  /*afa0*/  HADD2.F32 R75, -RZ, R130.H1_H1 ;  /* 0x30000082ff4b7230 */ /* 0x000fe20000004100 */
[----:B------:R-:W-:Y:S01]  /*afb0*/  F2FP.SATFINITE.E5M2.F32.PACK_AB_MERGE_C R78, R11, R10, RZ ;  /* 0x0000000a0b4e723e */ /* 0x000fe200048060ff */
[C---:B------:R-:W-:Y:S01]  /*afc0*/  FMUL R10, R70.reuse, R21 ;  /* 0x00000015460a7220 */ /* 0x040fe20000400000 */
[C---:B------:R-:W-:Y:S01]  /*afd0*/  FMUL R21, R70.reuse, R28 ;  /* 0x0000001c46157220 */ /* 0x040fe20000400000 */
        /* <DEDUP_REMOVED lines=8> */
[C---:B------:R-:W-:Y:S01]  /*b060*/  FMUL R18, R70.reuse, R25 ;  /* 0x0000001946127220 */ /* 0x040fe20000400000 */
[----:B------:R-:W-:Y:S01]  /*b070*/  F2FP.SATFINITE.E5M2.F32.PACK_AB_MERGE_C R14, R15, R14, RZ ;  /* 0x0000000e0f0e723e */ /* 0x000fe200048060ff */
        /* <DEDUP_REMOVED lines=8> */
[C---:B------:R-:W-:Y:S01]  /*b100*/  FFMA R11, R73.reuse, R88, R11 ;  /* 0x00000058490b7223 */ /* 0x040fe2000000000b */
[----:B------:R-:W-:Y:S01]  /*b110*/  FMUL R22, R70, R29 ;  /* 0x0000001d46167220 */ /* 0x000fe20000400000 */
        /* <DEDUP_REMOVED lines=13> */
[----:B------:R-:W-:Y:S01]  /*b1f0*/  FMUL R20, R70, R27 ;  /* 0x0000001b46147220 */ /* 0x000fe20000400000 */
[--C-:B------:R-:W-:Y:S01]  /*b200*/  HADD2.F32 R96, -RZ, R146.reuse.H0_H0 ;  /* 0x20000092ff607230 */ /* 0x100fe20000004100 */
[----:B------:R-:W-:Y:S01]  /*b210*/  F2FP.SATFINITE.E5M2.F32.PACK_AB_MERGE_C R16, R10, R7, R16 ;  /* 0x000000070a10723e */ /* 0x000fe20004806010 */
[----:B------:R-:W-:Y:S02]  /*b220*/  HADD2.F32 R97, -RZ, R146.H1_H1 ;  /* 0x30000092ff617230 */ /* 0x000fe40000004100 */
        /* <DEDUP_REMOVED lines=28> */
[----:B------:R-:W-:Y:S01]  /*b3f0*/  F2FP.F16.E5M2.UNPACK_B R151, R151.H1 ;  /* 0x00000097ff97723e */ /* 0x000fe200030004ff */
[----:B------:R-:W-:Y:S01]  /*b400*/  FMUL R38, R70, R45 ;  /* 0x0000002d46267220 */ /* 0x000fe20000400000 */
[----:B------:R-:W-:Y:S01]  /*b410*/  F2FP.SATFINITE.E5M2.F32.PACK_AB_MERGE_C R19, R28, R27, RZ ;  /* 0x0000001b1c13723e */ /* 0x000fe200048060ff */
[----:B------:R-:W-:Y:S01]  /*b420*/  FFMA R31, R73, R104, R31 ;  /* 0x00000068491f7223 */ /* 0x000fe2000000001f */
[C---:B------:R-:W-:Y:S01]  /*b430*/  FMUL R45, R70.reuse, R52 ;  /* 0x00000034462d7220 */ /* 0x040fe20000400000 */
[C---:B------:R-:W-:Y:S01]  /*b440*/  FMUL R52, R70.reuse, R59 ;  /* 0x0000003b46347220 */ /* 0x040fe20000400000 */
[----:B------:R-:W-:Y:S01]  /*b450*/  F2FP.F16.E5M2.UNPACK_B R152, R152.H1 ;  /* 0x00000098ff98723e */ /* 0x000fe200030004ff */
[C---:B------:R-:W-:Y:S01]  /*b460*/  FMUL R59, R70.reuse, R66 ;  /* 0x00000042463b7220 */ /* 0x040fe20000400000 */
[----:B------:R-:W-:Y:S01]  /*b470*/  F2FP.SATFINITE.E5M2.F32.PACK_AB_MERGE_C R66, R13, R12, R14 ;  /* 0x0000000c0d42723e */ /* 0x000fe2000480600e */
        /* <DEDUP_REMOVED lines=11> */
[C---:B------:R-:W-:Y:S01]  /*b530*/  FFMA R35, R73.reuse, R108, R35 ;  /* 0x0000006c49237223 */ /* 0x040fe20000000023 */
[C---:B------:R-:W-:Y:S01]  /*b540*/  FMUL R36, R70.reuse, R43 ;  /* 0x0000002b46247220 */ /* 0x040fe20000400000 */
[--C-:B------:R-:W-:Y:S02]  /*b550*/  HADD2.F32 R112, -RZ, R150.reuse.H0_H0 ;  /* 0x20000096ff707230 */ /* 0x100fe40000004100 */
[C---:B------:R-:W-:Y:S01]  /*b560*/  FMUL R39, R70.reuse, R46 ;  /* 0x0000002e46277220 */ /* 0x040fe20000400000 */
        /* <DEDUP_REMOVED lines=13> */
[C---:B------:R-:W-:Y:S01]  /*b640*/  FMUL R46, R70.reuse, R53 ;  /* 0x00000035462e7220 */ /* 0x040fe20000400000 */
[--C-:B------:R-:W-:Y:S02]  /*b650*/  HADD2.F32 R120, -RZ, R152.reuse.H0_H0 ;  /* 0x20000098ff787230 */ /* 0x100fe40000004100 */
[C---:B------:R-:W-:Y:S01]  /*b660*/  FMUL R50, R70.reuse, R57 ;  /* 0x0000003946327220 */ /* 0x040fe20000400000 */
[C---:B------:R-:W-:Y:S01]  /*b670*/  FMUL R51, R70.reuse, R58 ;  /* 0x0000003a46337220 */ /* 0x040fe20000400000 */
[C---:B------:R-:W-:Y:S01]  /*b680*/  FMUL R53, R70.reuse, R60 ;  /* 0x0000003c46357220 */ /* 0x040fe20000400000 */
[C---:B------:R-:W-:Y:S01]  /*b690*/  FFMA R43, R73.reuse, R116, R43 ;  /* 0x00000074492b7223 */ /* 0x040fe2000000002b */
[----:B------:R-:W-:Y:S02]  /*b6a0*/  HADD2.F32 R121, -RZ, R152.H1_H1 ;  /* 0x30000098ff797230 */ /* 0x000fe40000004100 */
[C---:B------:R-:W-:Y:S01]  /*b6b0*/  FMUL R47, R70.reuse, R54 ;  /* 0x00000036462f7220 */ /* 0x040fe20000400000 */
[C---:B------:R-:W-:Y:S01]  /*b6c0*/  FMUL R57, R70.reuse, R64 ;  /* 0x0000004046397220 */ /* 0x040fe20000400000 */
[C---:B------:R-:W-:Y:S01]  /*b6d0*/  FMUL R58, R70.reuse, R65 ;  /* 0x00000041463a7220 */ /* 0x040fe20000400000 */
[C---:B------:R-:W-:Y:S01]  /*b6e0*/  FMUL R60, R70.reuse, R67 ;  /* 0x00000043463c7220 */ /* 0x040fe20000400000 */
[----:B------:R-:W-:Y:S01]  /*b6f0*/  FFMA R44, R73, R117, R44 ;  /* 0x00000075492c7223 */ /* 0x000fe2000000002c */
[C---:B------:R-:W-:Y:S01]  /*b700*/  FMUL R48, R70.reuse, R55 ;  /* 0x0000003746307220 */ /* 0x040fe20000400000 */
[----:B------:R-:W-:Y:S01]  /*b710*/  F2FP.SATFINITE.E5M2.F32.PACK_AB_MERGE_C R64, R5, R4, R76 ;  /* 0x000000040540723e */ /* 0x000fe2000480604c */
[----:B------:R-:W-:Y:S01]  /*b720*/  FFMA R45, R73, R118, R45 ;  /* 0x00000076492d7223 */ /* 0x000fe2000000002d */
[----:B------:R-:W-:Y:S01]  /*b730*/  F2FP.SATFINITE.E5M2.F32.PACK_AB_MERGE_C R65, R9, R8, R78 ;  /* 0x000000080941723e */ /* 0x000fe2000480604e */
[----:B------:R-:W-:Y:S01]  /*b740*/  FMUL R49, R70, R56 ;  /* 0x0000003846317220 */ /* 0x000fe20000400000 */
[----:B------:R-:W-:Y:S01]  /*b750*/  F2FP.SATFINITE.E5M2.F32.PACK_AB_MERGE_C R67, R2, R0, R3 ;  /* 0x000000000243723e */ /* 0x000fe20004806003 */
[C---:B------:R-:W-:Y:S01]  /*b760*/  FFMA R46, R73.reuse, R119, R46 ;  /* 0x00000077492e7223 */ /* 0x040fe2000000002e */
[----:B------:R-:W-:Y:S01]  /*b770*/  F2FP.F16.E5M2.UNPACK_B R154, R154.H1 ;  /* 0x0000009aff9a723e */ /* 0x000fe200030004ff */
[--C-:B------:R-:W-:Y:S02]  /*b780*/  HADD2.F32 R124, -RZ, R153.reuse.H0_H0 ;  /* 0x20000099ff7c7230 */ /* 0x100fe40000004100 */
[C---:B------:R-:W-:Y:S01]  /*b790*/  FFMA R47, R73.reuse, R120, R47 ;  /* 0x00000078492f7223 */ /* 0x040fe2000000002f */
[----:B------:R1:W-:Y:S01]  /*b7a0*/  STS.128 [R137+UR44+0xa200], R64 ;  /* 0x00a2004089007988 */ /* 0x0003e20008000c2c */
[----:B------:R-:W-:Y:S02]  /*b7b0*/  HADD2.F32 R125, -RZ, R153.H1_H1 ;  /* 0x30000099ff7d7230 */ /* 0x000fe40000004100 */
[C---:B------:R-:W-:Y:S01]  /*b7c0*/  FFMA R48, R73.reuse, R121, R48 ;  /* 0x0000007949307223 */ /* 0x040fe20000000030 */
[C---:B------:R-:W-:Y:S01]  /*b7d0*/  FFMA R49, R73.reuse, R122, R49 ;  /* 0x0000007a49317223 */ /* 0x040fe20000000031 */
[----:B------:R-:W-:Y:S01]  /*b7e0*/  F2FP.F16.E5M2.UNPACK_B R155, R155.H1 ;  /* 0x0000009bff9b723e */ /* 0x000fe200030004ff */
[C---:B------:R-:W-:Y:S01]  /*b7f0*/  FFMA R50, R73.reuse, R123, R50 ;  /* 0x0000007b49327223 */ /* 0x040fe20000000032 */
[----:B------:R-:W-:Y:S01]  /*b800*/  FMUL R54, R70, R61 ;  /* 0x0000003d46367220 */ /* 0x000fe20000400000 */
[--C-:B------:R-:W-:Y:S01]  /*b810*/  HADD2.F32 R128, -RZ, R154.reuse.H0_H0 ;  /* 0x2000009aff807230 */ /* 0x100fe20000004100 */
[----:B------:R1:W-:Y:S01]  /*b820*/  STS.128 [R178+0xa010], R16 ;  /* 0x00a01010b2007388 */ /* 0x0003e20000000c00 */
[----:B------:R-:W-:Y:S01]  /*b830*/  F2FP.SATFINITE.E5M2.F32.PACK_AB_MERGE_C R35, R36, R35, RZ ;  /* 0x000000232423723e */ /* 0x000fe200048060ff */
[C---:B------:R-:W-:Y:S01]  /*b840*/  FFMA R51, R73.reuse, R124, R51 ;  /* 0x0000007c49337223 */ /* 0x040fe20000000033 */
[----:B------:R-:W-:Y:S01]  /*b850*/  F2FP.SATFINITE.E5M2.F32.PACK_AB_MERGE_C R39, R40, R39, RZ ;  /* 0x000000272827723e */ /* 0x000fe200048060ff */
[----:B------:R-:W-:Y:S02]  /*b860*/  HADD2.F32 R129, -RZ, R154.H1_H1 ;  /* 0x3000009aff817230 */ /* 0x000fe40000004100 */
[C---:B------:R-:W-:Y:S01]  /*b870*/  FMUL R55, R70.reuse, R62 ;  /* 0x0000003e46377220 */ /* 0x040fe20000400000 */
[C---:B------:R-:W-:Y:S01]  /*b880*/  FFMA R52, R73.reuse, R125, R52 ;  /* 0x0000007d49347223 */ /* 0x040fe20000000034 */
[----:B------:R-:W-:Y:S01]  /*b890*/  FMUL R56, R70, R63 ;  /* 0x0000003f46387220 */ /* 0x000fe20000400000 */
[C---:B------:R-:W-:Y:S01]  /*b8a0*/  FFMA R53, R73.reuse, R126, R53 ;  /* 0x0000007e49357223 */ /* 0x040fe20000000035 */
[C---:B------:R-:W-:Y:S01]  /*b8b0*/  FFMA R54, R73.reuse, R127, R54 ;  /* 0x0000007f49367223 */ /* 0x040fe20000000036 */
[--C-:B------:R-:W-:Y:S02]  /*b8c0*/  HADD2.F32 R74, -RZ, R155.reuse.H0_H0 ;  /* 0x2000009bff4a7230 */ /* 0x100fe40000004100 */
[C---:B------:R-:W-:Y:S01]  /*b8d0*/  FFMA R55, R73.reuse, R128, R55 ;  /* 0x0000008049377223 */ /* 0x040fe20000000037 */
[----:B------:R-:W-:Y:S02]  /*b8e0*/  HADD2.F32 R131, -RZ, R155.H1_H1 ;  /* 0x3000009bff837230 */ /* 0x000fe40000004100 */
[C---:B------:R-:W-:Y:S01]  /*b8f0*/  FFMA R56, R73.reuse, R129, R56 ;  /* 0x0000008149387223 */ /* 0x040fe20000000038 */
[----:B------:R-:W-:Y:S01]  /*b900*/  F2FP.SATFINITE.E5M2.F32.PACK_AB_MERGE_C R43, R44, R43, RZ ;  /* 0x0000002b2c2b723e */ /* 0x000fe200048060ff */
[C---:B------:R-:W-:Y:S01]  /*b910*/  FFMA R57, R73.reuse, R72, R57 ;  /* 0x0000004849397223 */ /* 0x040fe20000000039 */
[C---:B------:R-:W-:Y:S01]  /*b920*/  FFMA R58, R73.reuse, R75, R58 ;  /* 0x0000004b493a7223 */ /* 0x040fe2000000003a */
[C---:B------:R-:W-:Y:S01]  /*b930*/  FFMA R59, R73.reuse, R74, R59 ;  /* 0x0000004a493b7223 */ /* 0x040fe2000000003b */
[----:B------:R-:W-:Y:S01]  /*b940*/  F2FP.SATFINITE.E5M2.F32.PACK_AB_MERGE_C R33, R34, R33, R35 ;  /* 0x000000212221723e */ /* 0x000fe20004806023 */
[----:B------:R-:W-:Y:S01]  /*b950*/  FFMA R60, R73, R131, R60 ;  /* 0x00000083493c7223 */ /* 0x000fe2000000003c */
[----:B------:R-:W-:Y:S02]  /*b960*/  F2FP.SATFINITE.E5M2.F32.PACK_AB_MERGE_C R32, R30, R29, R32 ;  /* 0x0000001d1e20723e */ /* 0x000fe40004806020 */
        /* <DEDUP_REMOVED lines=11> */
[----:B------:R-:W-:Y:S03]  /*ba20*/  IADD3 R68, PT, PT, R68, 0x1, RZ ;  /* 0x0000000144447810 */ /* 0x000fe60007ffe0ff */
        /* <DEDUP_REMOVED lines=18> */
.L_x_143:
[----:B------:R-:W-:Y:S05]  /*bb50*/  BSYNC.RECONVERGENT B0 ;  /* 0x0000000000007941 */ /* 0x000fea0003800200 */
.L_x_142:
[----:B------:R-:W-:Y:S01]  /*bb60*/  R2UR UR5, R160 ;  /* 0x00000000a00572ca */ /* 0x000fe200000e0000 */
[----:B------:R-:W-:Y:S01]  /*bb70*/  BAR.SYNC.DEFER_BLOCKING 0x1, 0x80 ;  /* 0x0042000000007b1d */ /* 0x000fe20000010000 */
[----:B------:R-:W-:Y:S01]  /*bb80*/  R2UR UR4, R161 ;  /* 0x00000000a10472ca */ /* 0x000fe200000e0000 */
[----:B------:R-:W-:Y:S01]  /*bb90*/  UISETP.NE.AND UP0, UPT, UR46, URZ, UPT ;  /* 0x000000ff2e00728c */ /* 0x000fe2000bf05270 */
[----:B------:R-:W-:Y:S02]  /*bba0*/  ISETP.NE.AND P0, PT, R164, 0x2, PT ;  /* 0x00000002a400780c */ /* 0x000fe40003f05270 */
[----:B------:R-:W-:Y:S02]  /*bbb0*/  ISETP.NE.AND P1, PT, R68, 0x2, PT ;  /* 0x000000024400780c */ /* 0x000fe40003f25270 */
[----:B------:R-:W-:Y:S02]  /*bbc0*/  SEL R0, RZ, 0x1, P0 ;  /* 0x00000001ff007807 */ /* 0x000fe40000000000 */
[----:B------:R-:W-:Y:S02]  /*bbd0*/  SEL R3, RZ, 0x1, P1 ;  /* 0x00000001ff037807 */ /* 0x000fe40000800000 */
[----:B------:R-:W-:Y:S01]  /*bbe0*/  LOP3.LUT R169, R169, R0, RZ, 0x3c, !PT ;  /* 0x00000000a9a97212 */ /* 0x000fe200078e3cff */
[----:B------:R-:W-:Y:S01]  /*bbf0*/  UIADD3 UR20, UPT, UPT, UR37, UR5, URZ ;  /* 0x0000000525147290 */ /* 0x000fe2000fffe0ff */
[----:B------:R-:W-:Y:S01]  /*bc00*/  LOP3.LUT R170, R170, R3, RZ, 0x3c, !PT ;  /* 0x00000003aaaa7212 */ /* 0x000fe200078e3cff */
[----:B------:R-:W-:Y:S01]  /*bc10*/  UIADD3 UR16, UPT, UPT, UR38, UR4, URZ ;  /* 0x0000000426107290 */ /* 0x000fe2000fffe0ff */
[----:B------:R-:W-:Y:S02]  /*bc20*/  SEL R164, R164, RZ, P0 ;  /* 0x000000ffa4a47207 */ /* 0x000fe40000000000 */
[----:B------:R-:W-:Y:S01]  /*bc30*/  SEL R68, R68, RZ, P1 ;  /* 0x000000ff44447207 */ /* 0x000fe20000800000 */
[----:B------:R-:W-:Y:S01]  /*bc40*/  UMOV UR36, UR59 ;  /* 0x0000003b00247c82 */ /* 0x000fe20008000000 */
[----:B------:R-:W-:Y:S07]  /*bc50*/  BRA.U UP0, `(.L_x_144) ;  /* 0xffffff9900787547 */ /* 0x000fee000b83ffff */
[----:B------:R-:W-:Y:S05]  /*bc60*/  EXIT ;  /* 0x000000000000794d */ /* 0x000fea0003800000 */
.L_x_24:
[----:B--2---:R2:W3:Y:S02]  /*bc70*/  SYNCS.PHASECHK.TRANS64.TRYWAIT P0, [R3+URZ+0xf0], R2 ;  /* 0x0000f002030075a7 */ /* 0x0044e400080011ff */
[----:B---3--:R-:W-:Y:S05]  /*bc80*/  @!P0 NANOSLEEP.SYNCS 0x989680 ;  /* 0x009896800000895d */ /* 0x008fea0003900000 */
[----:B------:R-:W3:Y:S02]  /*bc90*/  @!P0 SYNCS.PHASECHK.TRANS64 P0, [R3+URZ+0xf0], R2 ;  /* 0x0000f002030085a7 */ /* 0x000ee400080010ff */
[----:B---3--:R-:W-:Y:S05]  /*bca0*/  @!P0 BRA `(.L_x_24) ;  /* 0xfffffffc00f08947 */ /* 0x008fea000383ffff */
[----:B------:R-:W-:Y:S05]  /*bcb0*/  BRA `(.L_x_145) ;  /* 0xffffff5c00587947 */ /* 0x000fea000383ffff */
.L_x_27:
[----:B-1----:R-:W-:-:S07]  /*bcc0*/  MOV R0, UR33 ;  /* 0x0000002100007c02 */ /* 0x002fce0008000f00 */
.L_x_146:
[----:B-1----:R1:W2:Y:S02]  /*bcd0*/  SYNCS.PHASECHK.TRANS64.TRYWAIT P0, [R0+URZ+0x28], R3 ;  /* 0x00002803000075a7 */ /* 0x0022a400080011ff */
[----:B--2---:R-:W-:Y:S05]  /*bce0*/  @!P0 NANOSLEEP.SYNCS 0x989680 ;  /* 0x009896800000895d */ /* 0x004fea0003900000 */
[----:B------:R-:W2:Y:S02]  /*bcf0*/  @!P0 SYNCS.PHASECHK.TRANS64 P0, [R0+URZ+0x28], R3 ;  /* 0x00002803000085a7 */ /* 0x000ea400080010ff */
[----:B--2---:R-:W-:Y:S05]  /*bd00*/  @!P0 BRA `(.L_x_146) ;  /* 0xfffffffc00f08947 */ /* 0x004fea000383ffff */
[----:B------:R-:W-:Y:S05]  /*bd10*/  BRA `(.L_x_26) ;  /* 0xffffff5c00b07947 */ /* 0x000fea000383ffff */
.L_x_34:
[----:B-1----:R-:W-:-:S07]  /*bd20*/  MOV R0, UR17 ;  /* 0x0000001100007c02 */ /* 0x002fce0008000f00 */
.L_x_147:
[----:B-1----:R1:W2:Y:S02]  /*bd30*/  SYNCS.PHASECHK.TRANS64.TRYWAIT P0, [R0+URZ+0x28], R3 ;  /* 0x00002803000075a7 */ /* 0x0022a400080011ff */
[----:B--2---:R-:W-:Y:S05]  /*bd40*/  @!P0 NANOSLEEP.SYNCS 0x989680 ;  /* 0x009896800000895d */ /* 0x004fea0003900000 */
[----:B------:R-:W2:Y:S02]  /*bd50*/  @!P0 SYNCS.PHASECHK.TRANS64 P0, [R0+URZ+0x28], R3 ;  /* 0x00002803000085a7 */ /* 0x000ea400080010ff */
[----:B--2---:R-:W-:Y:S05]  /*bd60*/  @!P0 BRA `(.L_x_147) ;  /* 0xfffffffc00f08947 */ /* 0x004fea000383ffff */
[----:B------:R-:W-:Y:S05]  /*bd70*/  BRA `(.L_x_33) ;  /* 0xffffff6000707947 */ /* 0x000fea000383ffff */
.L_x_39:
[----:B-1----:R1:W2:Y:S02]  /*bd80*/  SYNCS.PHASECHK.TRANS64.TRYWAIT P0, [R3+URZ+0xa0], R0 ;  /* 0x0000a000030075a7 */ /* 0x0022a400080011ff */
[----:B--2---:R-:W-:Y:S05]  /*bd90*/  @!P0 NANOSLEEP.SYNCS 0x989680 ;  /* 0x009896800000895d */ /* 0x004fea0003900000 */
[----:B------:R-:W2:Y:S02]  /*bda0*/  @!P0 SYNCS.PHASECHK.TRANS64 P0, [R3+URZ+0xa0], R0 ;  /* 0x0000a000030085a7 */ /* 0x000ea400080010ff */
[----:B--2---:R-:W-:Y:S05]  /*bdb0*/  @!P0 BRA `(.L_x_39) ;  /* 0xfffffffc00f08947 */ /* 0x004fea000383ffff */
[----:B------:R-:W-:Y:S05]  /*bdc0*/  BRA `(.L_x_148) ;  /* 0xffffff6400187947 */ /* 0x000fea000383ffff */
.L_x_43:
[----:B-1----:R-:W-:-:S07]  /*bdd0*/  MOV R0, UR4 ;  /* 0x0000000400007c02 */ /* 0x002fce0008000f00 */
.L_x_149:
[----:B-1----:R1:W2:Y:S02]  /*bde0*/  SYNCS.PHASECHK.TRANS64.TRYWAIT P0, [R0+URZ], R3 ;  /* 0x00000003000075a7 */ /* 0x0022a400080011ff */
[----:B--2---:R-:W-:Y:S05]  /*bdf0*/  @!P0 NANOSLEEP.SYNCS 0x989680 ;  /* 0x009896800000895d */ /* 0x004fea0003900000 */
[----:B------:R-:W2:Y:S02]  /*be00*/  @!P0 SYNCS.PHASECHK.TRANS64 P0, [R0+URZ], R3 ;  /* 0x00000003000085a7 */ /* 0x000ea400080010ff */
[----:B--2---:R-:W-:Y:S05]  /*be10*/  @!P0 BRA `(.L_x_149) ;  /* 0xfffffffc00f08947 */ /* 0x004fea000383ffff */
[----:B------:R-:W-:Y:S05]  /*be20*/  BRA `(.L_x_150) ;  /* 0xffffff6800c47947 */ /* 0x000fea000383ffff */
.L_x_44:
[----:B------:R-:W-:-:S07]  /*be30*/  MOV R0, UR5 ;  /* 0x0000000500007c02 */ /* 0x000fce0008000f00 */
.L_x_151:
[----:B-1----:R1:W2:Y:S02]  /*be40*/  SYNCS.PHASECHK.TRANS64.TRYWAIT P0, [R0+URZ], R3 ;  /* 0x00000003000075a7 */ /* 0x0022a400080011ff */
[----:B--2---:R-:W-:Y:S05]  /*be50*/  @!P0 NANOSLEEP.SYNCS 0x989680 ;  /* 0x009896800000895d */ /* 0x004fea0003900000 */
[----:B------:R-:W2:Y:S02]  /*be60*/  @!P0 SYNCS.PHASECHK.TRANS64 P0, [R0+URZ], R3 ;  /* 0x00000003000085a7 */ /* 0x000ea400080010ff */
[----:B--2---:R-:W-:Y:S05]  /*be70*/  @!P0 BRA `(.L_x_151) ;  /* 0xfffffffc00f08947 */ /* 0x004fea000383ffff */
[----:B------:R-:W-:Y:S05]  /*be80*/  BRA `(.L_x_152) ;  /* 0xffffff6800d07947 */ /* 0x000fea000383ffff */
.L_x_45:
[----:B------:R-:W-:-:S07]  /*be90*/  MOV R0, UR5 ;  /* 0x0000000500007c02 */ /* 0x000fce0008000f00 */
.L_x_153:
[----:B-1----:R1:W2:Y:S02]  /*bea0*/  SYNCS.PHASECHK.TRANS64.TRYWAIT P0, [R0+URZ], R3 ;  /* 0x00000003000075a7 */ /* 0x0022a400080011ff */
[----:B--2---:R-:W-:Y:S05]  /*beb0*/  @!P0 NANOSLEEP.SYNCS 0x989680 ;  /* 0x009896800000895d */ /* 0x004fea0003900000 */
[----:B------:R-:W2:Y:S02]  /*bec0*/  @!P0 SYNCS.PHASECHK.TRANS64 P0, [R0+URZ], R3 ;  /* 0x00000003000085a7 */ /* 0x000ea400080010ff */
[----:B--2---:R-:W-:Y:S05]  /*bed0*/  @!P0 BRA `(.L_x_153) ;  /* 0xfffffffc00f08947 */ /* 0x004fea000383ffff */
[----:B------:R-:W-:Y:S05]  /*bee0*/  BRA `(.L_x_154) ;  /* 0xffffff6800dc7947 */ /* 0x000fea000383ffff */
.L_x_46:
[----:B------:R-:W-:-:S07]  /*bef0*/  MOV R0, UR5 ;  /* 0x0000000500007c02 */ /* 0x000fce0008000f00 */
.L_x_155:
[----:B-1----:R1:W2:Y:S02]  /*bf00*/  SYNCS.PHASECHK.TRANS64.TRYWAIT P0, [R0+URZ], R3 ;  /* 0x00000003000075a7 */ /* 0x0022a400080011ff */
[----:B--2---:R-:W-:Y:S05]  /*bf10*/  @!P0 NANOSLEEP.SYNCS 0x989680 ;  /* 0x009896800000895d */ /* 0x004fea0003900000 */
[----:B------:R-:W2:Y:S02]  /*bf20*/  @!P0 SYNCS.PHASECHK.TRANS64 P0, [R0+URZ], R3 ;  /* 0x00000003000085a7 */ /* 0x000ea400080010ff */
[----:B--2---:R-:W-:Y:S05]  /*bf30*/  @!P0 BRA `(.L_x_155) ;  /* 0xfffffffc00f08947 */ /* 0x004fea000383ffff */
[----:B------:R-:W-:Y:S05]  /*bf40*/  BRA `(.L_x_156) ;  /* 0xffffff6800e87947 */ /* 0x000fea000383ffff */
.L_x_49:
[----:B-1----:R1:W2:Y:S02]  /*bf50*/  SYNCS.PHASECHK.TRANS64.TRYWAIT P0, [R0+URZ+0xe0], R5 ;  /* 0x0000e005000075a7 */ /* 0x0022a400080011ff */
[----:B--2---:R-:W-:Y:S05]  /*bf60*/  @!P0 NANOSLEEP.SYNCS 0x989680 ;  /* 0x009896800000895d */ /* 0x004fea0003900000 */
[----:B------:R-:W2:Y:S02]  /*bf70*/  @!P0 SYNCS.PHASECHK.TRANS64 P0, [R0+URZ+0xe0], R5 ;  /* 0x0000e005000085a7 */ /* 0x000ea400080010ff */
[----:B--2---:R-:W-:Y:S05]  /*bf80*/  @!P0 BRA `(.L_x_49) ;  /* 0xfffffffc00f08947 */ /* 0x004fea000383ffff */
[----:B------:R-:W-:Y:S05]  /*bf90*/  BRA `(.L_x_157) ;  /* 0xffffff6c00447947 */ /* 0x000fea000383ffff */
.L_x_50:
[----:B------:R-:W-:-:S07]  /*bfa0*/  MOV R0, UR4 ;  /* 0x0000000400007c02 */ /* 0x000fce0008000f00 */
.L_x_158:
[----:B-1----:R1:W2:Y:S02]  /*bfb0*/  SYNCS.PHASECHK.TRANS64.TRYWAIT P0, [R0+URZ+0xb0], R7 ;  /* 0x0000b007000075a7 */ /* 0x0022a400080011ff */
[----:B--2---:R-:W-:Y:S05]  /*bfc0*/  @!P0 NANOSLEEP.SYNCS 0x989680 ;  /* 0x009896800000895d */ /* 0x004fea0003900000 */
[----:B------:R-:W2:Y:S02]  /*bfd0*/  @!P0 SYNCS.PHASECHK.TRANS64 P0, [R0+URZ+0xb0], R7 ;  /* 0x0000b007000085a7 */ /* 0x000ea400080010ff */
[----:B--2---:R-:W-:Y:S05]  /*bfe0*/  @!P0 BRA `(.L_x_158) ;  /* 0xfffffffc00f08947 */ /* 0x004fea000383ffff */
[----:B------:R-:W-:Y:S05]  /*bff0*/  BRA `(.L_x_159) ;  /* 0xffffff6c00547947 */ /* 0x000fea000383ffff */
.L_x_51:
[----:B-1----:R1:W2:Y:S02]  /*c000*/  SYNCS.PHASECHK.TRANS64.TRYWAIT P1, [R0+URZ+0xa0], R5 ;  /* 0x0000a005000075a7 */ /* 0x0022a400080211ff */
[----:B--2---:R-:W-:Y:S05]  /*c010*/  @!P1 NANOSLEEP.SYNCS 0x989680 ;  /* 0x009896800000995d */ /* 0x004fea0003900000 */
[----:B------:R-:W2:Y:S02]  /*c020*/  @!P1 SYNCS.PHASECHK.TRANS64 P1, [R0+URZ+0xa0], R5 ;  /* 0x0000a005000095a7 */ /* 0x000ea400080210ff */
[----:B--2---:R-:W-:Y:S05]  /*c030*/  @!P1 BRA `(.L_x_51) ;  /* 0xfffffffc00f09947 */ /* 0x004fea000383ffff */
[----:B------:R-:W-:Y:S05]  /*c040*/  BRA `(.L_x_160) ;  /* 0xffffff6c00847947 */ /* 0x000fea000383ffff */
.L_x_54:
[----:B------:R-:W-:-:S07]  /*c050*/  MOV R0, UR4 ;  /* 0x0000000400007c02 */ /* 0x000fce0008000f00 */
.L_x_161:
[----:B-1----:R1:W2:Y:S02]  /*c060*/  SYNCS.PHASECHK.TRANS64.TRYWAIT P0, [R0+URZ+0xb0], R3 ;  /* 0x0000b003000075a7 */ /* 0x0022a400080011ff */
[----:B--2---:R-:W-:Y:S05]  /*c070*/  @!P0 NANOSLEEP.SYNCS 0x989680 ;  /* 0x009896800000895d */ /* 0x004fea0003900000 */
[----:B------:R-:W2:Y:S02]  /*c080*/  @!P0 SYNCS.PHASECHK.TRANS64 P0, [R0+URZ+0xb0], R3 ;  /* 0x0000b003000085a7 */ /* 0x000ea400080010ff */
[----:B--2---:R-:W-:Y:S05]  /*c090*/  @!P0 BRA `(.L_x_161) ;  /* 0xfffffffc00f08947 */ /* 0x004fea000383ffff */
[----:B------:R-:W-:Y:S05]  /*c0a0*/  BRA `(.L_x_53) ;  /* 0xffffff6c00d87947 */ /* 0x000fea000383ffff */
.L_x_63:
[----:B-1----:R-:W-:-:S04]  /*c0b0*/  MOV R5, UR5 ;  /* 0x0000000500057c02 */ /* 0x002fc80008000f00 */
[----:B------:R1:W2:Y:S03]  /*c0c0*/  SYNCS.PHASECHK.TRANS64.TRYWAIT P0, [R5+URZ+0x8], R6 ;  /* 0x00000806050075a7 */ /* 0x0002a600080011ff */
[----:B--2---:R-:W-:Y:S05]  /*c0d0*/  @!P0 NANOSLEEP.SYNCS 0x989680 ;  /* 0x009896800000895d */ /* 0x004fea0003900000 */
[----:B------:R-:W2:Y:S02]  /*c0e0*/  @!P0 SYNCS.PHASECHK.TRANS64 P0, [R5+URZ+0x8], R6 ;  /* 0x00000806050085a7 */ /* 0x000ea400080010ff */
[----:B--2---:R-:W-:Y:S05]  /*c0f0*/  @!P0 BRA `(.L_x_63) ;  /* 0xfffffffc00ec8947 */ /* 0x004fea000383ffff */
[----:B------:R-:W-:Y:S05]  /*c100*/  BRA `(.L_x_62) ;  /* 0xffffff70008c7947 */ /* 0x000fea000383ffff */
.L_x_65:
[----:B------:R-:W-:Y:S01]  /*c110*/  BSSY B0, `(.L_x_162) ;  /* 0x0000006000007945 */ /* 0x000fe20003800000 */
[----:B------:R-:W-:-:S07]  /*c120*/  MOV R15, 0xffffffff ;  /* 0xffffffff000f7802 */ /* 0x000fce0000000f00 */
[----:B-1---5:R-:W-:Y:S05]  /*c130*/  WARPSYNC.COLLECTIVE R15, `(.L_x_163) ;  /* 0x000000000f0c7348 */ /* 0x022fea0003c00000 */
[----:B------:R-:W-:Y:S02]  /*c140*/  ELECT P6, UR79, PT ;  /* 0x00000000004f782f */ /* 0x000fe400038c0000 */
[----:B------:R-:W-:Y:S01]  /*c150*/  MOV R14, UR79 ;  /* 0x0000004f000e7c02 */ /* 0x000fe20008000f00 */
[----:B-1---5:R-:W-:Y:S10]  /*c160*/  ENDCOLLECTIVE ;  /* 0x000000000000791b */ /* 0x022ff40003800000 */
.L_x_163:
[----:B------:R-:W-:Y:S05]  /*c170*/  BSYNC B0 ;  /* 0x0000000000007941 */ /* 0x000fea0003800000 */
.L_x_162:
[----:B------:R-:W-:Y:S01]  /*c180*/  PLOP3.LUT P0, PT, P6, PT, PT, 0x80, 0x8 ;  /* 0x000000000008781c */ /* 0x000fe2000370f070 */
[----:B------:R-:W-:-:S12]  /*c190*/  BRA `(.L_x_164) ;  /* 0xffffff7000b87947 */ /* 0x000fd8000383ffff */
.L_x_67:
[----:B-1----:R-:W-:-:S04]  /*c1a0*/  MOV R3, UR5 ;  /* 0x0000000500037c02 */ /* 0x002fc80008000f00 */
[----:B------:R1:W2:Y:S03]  /*c1b0*/  SYNCS.PHASECHK.TRANS64.TRYWAIT P0, [R3+URZ+0x8], R4 ;  /* 0x00000804030075a7 */ /* 0x0002a600080011ff */
[----:B--2---:R-:W-:Y:S05]  /*c1c0*/  @!P0 NANOSLEEP.SYNCS 0x989680 ;  /* 0x009896800000895d */ /* 0x004fea0003900000 */
[----:B------:R-:W2:Y:S02]  /*c1d0*/  @!P0 SYNCS.PHASECHK.TRANS64 P0, [R3+URZ+0x8], R4 ;  /* 0x00000804030085a7 */ /* 0x000ea400080010ff */
[----:B--2---:R-:W-:Y:S05]  /*c1e0*/  @!P0 BRA `(.L_x_67) ;  /* 0xfffffffc00ec8947 */ /* 0x004fea000383ffff */
[----:B------:R-:W-:Y:S05]  /*c1f0*/  BRA `(.L_x_66) ;  /* 0xffffff7000bc7947 */ /* 0x000fea000383ffff */
.L_x_68:
[----:B-1----:R1:W2:Y:S02]  /*c200*/  SYNCS.PHASECHK.TRANS64.TRYWAIT P0, [R0+URZ+0xa0], R5 ;  /* 0x0000a005000075a7 */ /* 0x0022a400080011ff */
[----:B--2---:R-:W-:Y:S05]  /*c210*/  @!P0 NANOSLEEP.SYNCS 0x989680 ;  /* 0x009896800000895d */ /* 0x004fea0003900000 */
[----:B------:R-:W2:Y:S02]  /*c220*/  @!P0 SYNCS.PHASECHK.TRANS64 P0, [R0+URZ+0xa0], R5 ;  /* 0x0000a005000085a7 */ /* 0x000ea400080010ff */
[----:B--2---:R-:W-:Y:S05]  /*c230*/  @!P0 BRA `(.L_x_68) ;  /* 0xfffffffc00f08947 */ /* 0x004fea000383ffff */
[----:B------:R-:W-:Y:S05]  /*c240*/  BRA `(.L_x_165) ;  /* 0xffffff7400907947 */ /* 0x000fea000383ffff */
.L_x_70:
[----:B------:R-:W-:-:S07]  /*c250*/  MOV R0, UR19 ;  /* 0x0000001300007c02 */ /* 0x000fce0008000f00 */
.L_x_166:
[----:B-1----:R1:W2:Y:S02]  /*c260*/  SYNCS.PHASECHK.TRANS64.TRYWAIT P0, [R0+URZ+0xd0], R5 ;  /* 0x0000d005000075a7 */ /* 0x0022a400080011ff */
[----:B--2---:R-:W-:Y:S05]  /*c270*/  @!P0 NANOSLEEP.SYNCS 0x989680 ;  /* 0x009896800000895d */ /* 0x004fea0003900000 */
[----:B------:R-:W2:Y:S02]  /*c280*/  @!P0 SYNCS.PHASECHK.TRANS64 P0, [R0+URZ+0xd0], R5 ;  /* 0x0000d005000085a7 */ /* 0x000ea400080010ff */
[----:B--2---:R-:W-:Y:S05]  /*c290*/  @!P0 BRA `(.L_x_166) ;  /* 0xfffffffc00f08947 */ /* 0x004fea000383ffff */
[----:B------:R-:W-:Y:S05]  /*c2a0*/  BRA `(.L_x_167) ;  /* 0xffffff7400d87947 */ /* 0x000fea000383ffff */
.L_x_73:
[----:B------:R-:W-:Y:S07]  /*c2b0*/  MOV R0, UR6 ;  /* 0x0000000600007c02 */ /* 0x000fee0008000f00 */
.L_x_168:
[----:B-1----:R1:W2:Y:S02]  /*c2c0*/  SYNCS.PHASECHK.TRANS64.TRYWAIT P0, [R0+URZ], R5 ;  /* 0x00000005000075a7 */ /* 0x0022a400080011ff */
[----:B--2---:R-:W-:Y:S05]  /*c2d0*/  @!P0 NANOSLEEP.SYNCS 0x989680 ;  /* 0x009896800000895d */ /* 0x004fea0003900000 */
[----:B------:R-:W2:Y:S02]  /*c2e0*/  @!P0 SYNCS.PHASECHK.TRANS64 P0, [R0+URZ], R5 ;  /* 0x00000005000085a7 */ /* 0x000ea400080010ff */
[----:B--2---:R-:W-:Y:S05]  /*c2f0*/  @!P0 BRA `(.L_x_168) ;  /* 0xfffffffc00f08947 */ /* 0x004fea000383ffff */
[----:B------:R-:W-:Y:S05]  /*c300*/  BRA `(.L_x_72) ;  /* 0xffffff7400f07947 */ /* 0x000fea000383ffff */
.L_x_77:
[----:B-1----:R-:W-:-:S07]  /*c310*/  MOV R0, UR4 ;  /* 0x0000000400007c02 */ /* 0x002fce0008000f00 */
.L_x_169:
[----:B-1----:R1:W2:Y:S02]  /*c320*/  SYNCS.PHASECHK.TRANS64.TRYWAIT P0, [R0+URZ], R3 ;  /* 0x00000003000075a7 */ /* 0x0022a400080011ff */
[----:B--2---:R-:W-:Y:S05]  /*c330*/  @!P0 NANOSLEEP.SYNCS 0x989680 ;  /* 0x009896800000895d */ /* 0x004fea0003900000 */
[----:B------:R-:W2:Y:S02]  /*c340*/  @!P0 SYNCS.PHASECHK.TRANS64 P0, [R0+URZ], R3 ;  /* 0x00000003000085a7 */ /* 0x000ea400080010ff */
[----:B--2---:R-:W-:Y:S05]  /*c350*/  @!P0 BRA `(.L_x_169) ;  /* 0xfffffffc00f08947 */ /* 0x004fea000383ffff */
[----:B------:R-:W-:Y:S05]  /*c360*/  BRA `(.L_x_170) ;  /* 0xffffff7800a87947 */ /* 0x000fea000383ffff */
.L_x_80:
[----:B------:R-:W-:-:S07]  /*c370*/  MOV R0, UR13 ;  /* 0x0000000d00007c02 */ /* 0x000fce0008000f00 */
.L_x_171:
[----:B-1----:R1:W2:Y:S02]  /*c380*/  SYNCS.PHASECHK.TRANS64.TRYWAIT P1, [R0+URZ+0x100], R3 ;  /* 0x00010003000075a7 */ /* 0x0022a400080211ff */
[----:B--2---:R-:W-:Y:S05]  /*c390*/  @!P1 NANOSLEEP.SYNCS 0x989680 ;  /* 0x009896800000995d */ /* 0x004fea0003900000 */
[----:B------:R-:W2:Y:S02]  /*c3a0*/  @!P1 SYNCS.PHASECHK.TRANS64 P1, [R0+URZ+0x100], R3 ;  /* 0x00010003000095a7 */ /* 0x000ea400080210ff */
[----:B--2---:R-:W-:Y:S05]  /*c3b0*/  @!P1 BRA `(.L_x_171) ;  /* 0xfffffffc00f09947 */ /* 0x004fea000383ffff */
[----:B------:R-:W-:Y:S05]  /*c3c0*/  BRA `(.L_x_172) ;  /* 0xffffff7800f47947 */ /* 0x000fea000383ffff */
.L_x_85:
[----:B--2---:R2:W3:Y:S02]  /*c3d0*/  SYNCS.PHASECHK.TRANS64.TRYWAIT P0, [R12+URZ+0xa0], R9 ;  /* 0x0000a0090c0075a7 */ /* 0x0044e400080011ff */
[----:B---3--:R-:W-:Y:S05]  /*c3e0*/  @!P0 NANOSLEEP.SYNCS 0x989680 ;  /* 0x009896800000895d */ /* 0x008fea0003900000 */
[----:B------:R-:W3:Y:S02]  /*c3f0*/  @!P0 SYNCS.PHASECHK.TRANS64 P0, [R12+URZ+0xa0], R9 ;  /* 0x0000a0090c0085a7 */ /* 0x000ee400080010ff */
[----:B---3--:R-:W-:Y:S05]  /*c400*/  @!P0 BRA `(.L_x_85) ;  /* 0xfffffffc00f08947 */ /* 0x008fea000383ffff */
[----:B------:R-:W-:Y:S05]  /*c410*/  BRA `(.L_x_173) ;  /* 0xffffff80001c7947 */ /* 0x000fea000383ffff */
.L_x_88:
[----:B------:R-:W-:Y:S07]  /*c420*/  MOV R0, UR21 ;  /* 0x0000001500007c02 */ /* 0x000fee0008000f00 */
.L_x_174:
[----:B--2---:R2:W3:Y:S02]  /*c430*/  SYNCS.PHASECHK.TRANS64.TRYWAIT P2, [R0+URZ+0x98], R11 ;  /* 0x0000980b000075a7 */ /* 0x0044e400080411ff */
[----:B---3--:R-:W-:Y:S05]  /*c440*/  @!P2 NANOSLEEP.SYNCS 0x989680 ;  /* 0x009896800000a95d */ /* 0x008fea0003900000 */
[----:B------:R-:W3:Y:S02]  /*c450*/  @!P2 SYNCS.PHASECHK.TRANS64 P2, [R0+URZ+0x98], R11 ;  /* 0x0000980b0000a5a7 */ /* 0x000ee400080410ff */
[----:B---3--:R-:W-:Y:S05]  /*c460*/  @!P2 BRA `(.L_x_174) ;  /* 0xfffffffc00f0a947 */ /* 0x008fea000383ffff */
[----:B------:R-:W-:Y:S05]  /*c470*/  BRA `(.L_x_87) ;  /* 0xffffff8400847947 */ /* 0x000fea000383ffff */
.L_x_91:
[----:B--2---:R-:W-:Y:S07]  /*c480*/  MOV R0, UR21 ;  /* 0x0000001500007c02 */ /* 0x004fee0008000f00 */
.L_x_175:
[----:B--2---:R2:W3:Y:S02]  /*c490*/  SYNCS.PHASECHK.TRANS64.TRYWAIT P0, [R0+URZ+0x70], R9 ;  /* 0x00007009000075a7 */ /* 0x0044e400080011ff */
[----:B---3--:R-:W-:Y:S05]  /*c4a0*/  @!P0 NANOSLEEP.SYNCS 0x989680 ;  /* 0x009896800000895d */ /* 0x008fea0003900000 */
[----:B------:R-:W3:Y:S02]  /*c4b0*/  @!P0 SYNCS.PHASECHK.TRANS64 P0, [R0+URZ+0x70], R9 ;  /* 0x00007009000085a7 */ /* 0x000ee400080010ff */
[----:B---3--:R-:W-:Y:S05]  /*c4c0*/  @!P0 BRA `(.L_x_175) ;  /* 0xfffffffc00f08947 */ /* 0x008fea000383ffff */
[----:B------:R-:W-:Y:S05]  /*c4d0*/  BRA `(.L_x_176) ;  /* 0xffffff8400e07947 */ /* 0x000fea000383ffff */
.L_x_92:
[----:B------:R-:W-:Y:S07]  /*c4e0*/  MOV R0, UR21 ;  /* 0x0000001500007c02 */ /* 0x000fee0008000f00 */
.L_x_177:
[----:B--2---:R2:W3:Y:S02]  /*c4f0*/  SYNCS.PHASECHK.TRANS64.TRYWAIT P0, [R0+URZ+0x78], R9 ;  /* 0x00007809000075a7 */ /* 0x0044e400080011ff */
[----:B---3--:R-:W-:Y:S05]  /*c500*/  @!P0 NANOSLEEP.SYNCS 0x989680 ;  /* 0x009896800000895d */ /* 0x008fea0003900000 */
[----:B------:R-:W3:Y:S02]  /*c510*/  @!P0 SYNCS.PHASECHK.TRANS64 P0, [R0+URZ+0x78], R9 ;  /* 0x00007809000085a7 */ /* 0x000ee400080010ff */
[----:B---3--:R-:W-:Y:S05]  /*c520*/  @!P0 BRA `(.L_x_177) ;  /* 0xfffffffc00f08947 */ /* 0x008fea000383ffff */
[----:B------:R-:W-:Y:S05]  /*c530*/  BRA `(.L_x_178) ;  /* 0xffffff88001c7947 */ /* 0x000fea000383ffff */
.L_x_93:
[----:B------:R-:W-:Y:S07]  /*c540*/  MOV R0, UR21 ;  /* 0x0000001500007c02 */ /* 0x000fee0008000f00 */
.L_x_179:
[----:B--2---:R2:W3:Y:S02]  /*c550*/  SYNCS.PHASECHK.TRANS64.TRYWAIT P0, [R0+URZ+0x80], R9 ;  /* 0x00008009000075a7 */ /* 0x0044e400080011ff */
[----:B---3--:R-:W-:Y:S05]  /*c560*/  @!P0 NANOSLEEP.SYNCS 0x989680 ;  /* 0x009896800000895d */ /* 0x008fea0003900000 */
[----:B------:R-:W3:Y:S02]  /*c570*/  @!P0 SYNCS.PHASECHK.TRANS64 P0, [R0+URZ+0x80], R9 ;  /* 0x00008009000085a7 */ /* 0x000ee400080010ff */
[----:B---3--:R-:W-:Y:S05]  /*c580*/  @!P0 BRA `(.L_x_179) ;  /* 0xfffffffc00f08947 */ /* 0x008fea000383ffff */
[----:B------:R-:W-:Y:S05]  /*c590*/  BRA `(.L_x_180) ;  /* 0xffffff8800647947 */ /* 0x000fea000383ffff */
.L_x_94:
[----:B------:R-:W-:Y:S07]  /*c5a0*/  MOV R0, UR21 ;  /* 0x0000001500007c02 */ /* 0x000fee0008000f00 */
.L_x_181:
[----:B--2---:R2:W3:Y:S02]  /*c5b0*/  SYNCS.PHASECHK.TRANS64.TRYWAIT P0, [R0+URZ+0x88], R9 ;  /* 0x00008809000075a7 */ /* 0x0044e400080011ff */
[----:B---3--:R-:W-:Y:S05]  /*c5c0*/  @!P0 NANOSLEEP.SYNCS 0x989680 ;  /* 0x009896800000895d */ /* 0x008fea0003900000 */
[----:B------:R-:W3:Y:S02]  /*c5d0*/  @!P0 SYNCS.PHASECHK.TRANS64 P0, [R0+URZ+0x88], R9 ;  /* 0x00008809000085a7 */ /* 0x000ee400080010ff */
[----:B---3--:R-:W-:Y:S05]  /*c5e0*/  @!P0 BRA `(.L_x_181) ;  /* 0xfffffffc00f08947 */ /* 0x008fea000383ffff */
[----:B------:R-:W-:Y:S05]  /*c5f0*/  BRA `(.L_x_182) ;  /* 0xffffff8800a87947 */ /* 0x000fea000383ffff */
.L_x_96:
[----:B------:R-:W-:-:S07]  /*c600*/  MOV R0, UR21 ;  /* 0x0000001500007c02 */ /* 0x000fce0008000f00 */
.L_x_183:
[----:B---3--:R3:W4:Y:S02]  /*c610*/  SYNCS.PHASECHK.TRANS64.TRYWAIT P0, [R0+URZ+0x70], R3 ;  /* 0x00007003000075a7 */ /* 0x00872400080011ff */
[----:B----4-:R-:W-:Y:S05]  /*c620*/  @!P0 NANOSLEEP.SYNCS 0x989680 ;  /* 0x009896800000895d */ /* 0x010fea0003900000 */
[----:B------:R-:W4:Y:S02]  /*c630*/  @!P0 SYNCS.PHASECHK.TRANS64 P0, [R0+URZ+0x70], R3 ;  /* 0x00007003000085a7 */ /* 0x000f2400080010ff */
[----:B----4-:R-:W-:Y:S05]  /*c640*/  @!P0 BRA `(.L_x_183) ;  /* 0xfffffffc00f08947 */ /* 0x010fea000383ffff */
[----:B------:R-:W-:Y:S05]  /*c650*/  BRA `(.L_x_184) ;  /* 0xffffff8c00207947 */ /* 0x000fea000383ffff */
.L_x_97:
[----:B---3--:R-:W-:-:S07]  /*c660*/  MOV R0, UR21 ;  /* 0x0000001500007c02 */ /* 0x008fce0008000f00 */
.L_x_185:
[----:B---3--:R3:W4:Y:S02]  /*c670*/  SYNCS.PHASECHK.TRANS64.TRYWAIT P0, [R0+URZ+0x78], R3 ;  /* 0x00007803000075a7 */ /* 0x00872400080011ff */
[----:B----4-:R-:W-:Y:S05]  /*c680*/  @!P0 NANOSLEEP.SYNCS 0x989680 ;  /* 0x009896800000895d */ /* 0x010fea0003900000 */
[----:B------:R-:W4:Y:S02]  /*c690*/  @!P0 SYNCS.PHASECHK.TRANS64 P0, [R0+URZ+0x78], R3 ;  /* 0x00007803000085a7 */ /* 0x000f2400080010ff */
[----:B----4-:R-:W-:Y:S05]  /*c6a0*/  @!P0 BRA `(.L_x_185) ;  /* 0xfffffffc00f08947 */ /* 0x010fea000383ffff */
[----:B------:R-:W-:Y:S05]  /*c6b0*/  BRA `(.L_x_186) ;  /* 0xffffff8c00107947 */ /* 0x000fea000383ffff */
.L_x_98:
[----:B---3--:R-:W-:-:S07]  /*c6c0*/  MOV R0, UR21 ;  /* 0x0000001500007c02 */ /* 0x008fce0008000f00 */
.L_x_187:
[----:B---3--:R3:W4:Y:S02]  /*c6d0*/  SYNCS.PHASECHK.TRANS64.TRYWAIT P0, [R0+URZ+0x80], R3 ;  /* 0x00008003000075a7 */ /* 0x00872400080011ff */
[----:B----4-:R-:W-:Y:S05]  /*c6e0*/  @!P0 NANOSLEEP.SYNCS 0x989680 ;  /* 0x009896800000895d */ /* 0x010fea0003900000 */
[----:B------:R-:W4:Y:S02]  /*c6f0*/  @!P0 SYNCS.PHASECHK.TRANS64 P0, [R0+URZ+0x80], R3 ;  /* 0x00008003000085a7 */ /* 0x000f2400080010ff */
[----:B----4-:R-:W-:Y:S05]  /*c700*/  @!P0 BRA `(.L_x_187) ;  /* 0xfffffffc00f08947 */ /* 0x010fea000383ffff */
[----:B------:R-:W-:Y:S05]  /*c710*/  BRA `(.L_x_188) ;  /* 0xffffff8c00007947 */ /* 0x000fea000383ffff */
.L_x_100:
[----:B-1----:R1:W2:Y:S02]  /*c720*/  SYNCS.PHASECHK.TRANS64.TRYWAIT P0, [R3+URZ+0xa0], R0 ;  /* 0x0000a000030075a7 */ /* 0x0022a400080011ff */
[----:B--2---:R-:W-:Y:S05]  /*c730*/  @!P0 NANOSLEEP.SYNCS 0x989680 ;  /* 0x009896800000895d */ /* 0x004fea0003900000 */
[----:B------:R-:W2:Y:S02]  /*c740*/  @!P0 SYNCS.PHASECHK.TRANS64 P0, [R3+URZ+0xa0], R0 ;  /* 0x0000a000030085a7 */ /* 0x000ea400080010ff */
[----:B--2---:R-:W-:Y:S05]  /*c750*/  @!P0 BRA `(.L_x_100) ;  /* 0xfffffffc00f08947 */ /* 0x004fea000383ffff */
[----:B------:R-:W-:Y:S05]  /*c760*/  BRA `(.L_x_189) ;  /* 0xffffff8c00c87947 */ /* 0x000fea000383ffff */
.L_x_111:
[----:B-1----:R1:W2:Y:S02]  /*c770*/  SYNCS.PHASECHK.TRANS64.TRYWAIT P1, [R3+URZ+0x50], R0 ;  /* 0x00005000030075a7 */ /* 0x0022a400080211ff */
[----:B--2---:R-:W-:Y:S05]  /*c780*/  @!P1 NANOSLEEP.SYNCS 0x989680 ;  /* 0x009896800000995d */ /* 0x004fea0003900000 */
[----:B------:R-:W2:Y:S02]  /*c790*/  @!P1 SYNCS.PHASECHK.TRANS64 P1, [R3+URZ+0x50], R0 ;  /* 0x00005000030095a7 */ /* 0x000ea400080210ff */
[----:B--2---:R-:W-:Y:S05]  /*c7a0*/  @!P1 BRA `(.L_x_111) ;  /* 0xfffffffc00f09947 */ /* 0x004fea000383ffff */
[----:B------:R-:W-:Y:S05]  /*c7b0*/  BRA `(.L_x_110) ;  /* 0xffffff9c00487947 */ /* 0x000fea000383ffff */
.L_x_113:
[----:B--2---:R2:W4:Y:S02]  /*c7c0*/  SYNCS.PHASECHK.TRANS64.TRYWAIT P0, [R163+URZ+0xc0], R2 ;  /* 0x0000c002a30075a7 */ /* 0x00452400080011ff */
[----:B----4-:R-:W-:Y:S05]  /*c7d0*/  @!P0 NANOSLEEP.SYNCS 0x989680 ;  /* 0x009896800000895d */ /* 0x010fea0003900000 */
[----:B------:R-:W4:Y:S02]  /*c7e0*/  @!P0 SYNCS.PHASECHK.TRANS64 P0, [R163+URZ+0xc0], R2 ;  /* 0x0000c002a30085a7 */ /* 0x000f2400080010ff */
[----:B----4-:R-:W-:Y:S05]  /*c7f0*/  @!P0 BRA `(.L_x_113) ;  /* 0xfffffffc00f08947 */ /* 0x010fea000383ffff */
[----:B------:R-:W-:Y:S05]  /*c800*/  BRA `(.L_x_112) ;  /* 0xffffff9c00a47947 */ /* 0x000fea000383ffff */
.L_x_122:
[----:B--2---:R2:W3:Y:S02]  /*c810*/  SYNCS.PHASECHK.TRANS64.TRYWAIT P0, [R191+URZ+0x50], R0 ;  /* 0x00005000bf0075a7 */ /* 0x0044e400080011ff */
[----:B---3--:R-:W-:Y:S05]  /*c820*/  @!P0 NANOSLEEP.SYNCS 0x989680 ;  /* 0x009896800000895d */ /* 0x008fea0003900000 */
[----:B------:R-:W3:Y:S02]  /*c830*/  @!P0 SYNCS.PHASECHK.TRANS64 P0, [R191+URZ+0x50], R0 ;  /* 0x00005000bf0085a7 */ /* 0x000ee400080010ff */
[----:B---3--:R-:W-:Y:S05]  /*c840*/  @!P0 BRA `(.L_x_122) ;  /* 0xfffffffc00f08947 */ /* 0x008fea000383ffff */
[----:B------:R-:W-:Y:S05]  /*c850*/  BRA `(.L_x_121) ;  /* 0xffffffb000b07947 */ /* 0x000fea000383ffff */
.L_x_131:
[----:B--2---:R2:W3:Y:S02]  /*c860*/  SYNCS.PHASECHK.TRANS64.TRYWAIT P0, [R0+URZ+0x50], R7 ;  /* 0x00005007000075a7 */ /* 0x0044e400080011ff */
[----:B---3--:R-:W-:Y:S05]  /*c870*/  @!P0 NANOSLEEP.SYNCS 0x989680 ;  /* 0x009896800000895d */ /* 0x008fea0003900000 */
[----:B------:R-:W3:Y:S02]  /*c880*/  @!P0 SYNCS.PHASECHK.TRANS64 P0, [R0+URZ+0x50], R7 ;  /* 0x00005007000085a7 */ /* 0x000ee400080010ff */
[----:B---3--:R-:W-:Y:S05]  /*c890*/  @!P0 BRA `(.L_x_131) ;  /* 0xfffffffc00f08947 */ /* 0x008fea000383ffff */
[----:B------:R-:W-:Y:S05]  /*c8a0*/  BRA `(.L_x_130) ;  /* 0xffffffc800087947 */ /* 0x000fea000383ffff */
.L_x_140:
[----:B--2---:R2:W3:Y:S02]  /*c8b0*/  SYNCS.PHASECHK.TRANS64.TRYWAIT P0, [R0+URZ+0x50], R5 ;  /* 0x00005005000075a7 */ /* 0x0044e400080011ff */
[----:B---3--:R-:W-:Y:S05]  /*c8c0*/  @!P0 NANOSLEEP.SYNCS 0x989680 ;  /* 0x009896800000895d */ /* 0x008fea0003900000 */
[----:B------:R-:W3:Y:S02]  /*c8d0*/  @!P0 SYNCS.PHASECHK.TRANS64 P0, [R0+URZ+0x50], R5 ;  /* 0x00005005000085a7 */ /* 0x000ee400080010ff */
[----:B---3--:R-:W-:Y:S05]  /*c8e0*/  @!P0 BRA `(.L_x_140) ;  /* 0xfffffffc00f08947 */ /* 0x008fea000383ffff */
[----:B------:R-:W-:Y:S05]  /*c8f0*/  BRA `(.L_x_139) ;  /* 0xffffffdc006c7947 */ /* 0x000fea000383ffff */
        .weak           $__internal_0_$__cuda_sm10x_tcgen05_guardrail_trap_col_being_dealloced_not_returned_by_alloc
        .type           $__internal_0_$__cuda_sm10x_tcgen05_guardrail_trap_col_being_dealloced_not_returned_by_alloc,@function
        .size           $__internal_0_$__cuda_sm10x_tcgen05_guardrail_trap_col_being_dealloced_not_returned_by_alloc,($__internal_1_$__cuda_sm10x_tcgen05_guardrail_trap_phase_invalid_during_alloc - $__internal_0_$__cuda_sm10x_tcgen05_guardrail_trap_col_being_dealloced_not_returned_by_alloc)
$__internal_0_$__cuda_sm10x_tcgen05_guardrail_trap_col_being_dealloced_not_returned_by_alloc:
[----:B------:R-:W-:Y:S05]  /*c900*/  BPT.TRAP 0x1 ;  /* 0x000000040000795c */ /* 0x000fea0000300000 */
[----:B------:R-:W-:-:S04]  /*c910*/  HFMA2 R3, -RZ, RZ, 0, 0 ;  /* 0x00000000ff037431 */ /* 0x000fc800000001ff */
[----:B------:R-:W-:Y:S05]  /*c920*/  RET.REL.NODEC R2 `(_ZN7cutlass13device_kernelINS_4gemm6kernel13GemmUniversalIN4cute5tupleIJiiiiEEENS1_10collective13CollectiveMmaINS1_35MainloopSm100TmaUmmaWarpSpecializedILi5ELi2ELi2ENS5_IJNS4_1CILi2EEESB_NSA_ILi1EEEEEEEENS5_IJNSA_ILi256EEESF_NSA_ILi32EEEEEENS_12float_e5m2_tENS5_IJlSC_lEEESI_SJ_NS4_8TiledMMAINS4_8MMA_AtomIJNS4_10MMA_TraitsINS4_25SM100_MMA_F8F6F4_2x1SM_SSEJSI_SI_fSF_SF_NS4_17integral_constantINS4_4UMMA5MajorELSQ_0EEESR_NSO_INSP_7ScaleInELSS_0EEEST_EEEEEENS4_6LayoutINS5_IJSC_SC_SC_EEENS5_IJNSA_ILi0EEESY_SY_EEEEENS5_IJNS4_10UnderscoreES11_S11_EEEEENS4_28SM100_TMA_2SM_LOAD_MULTICASTENS4_14ComposedLayoutINS4_7SwizzleILi1ELi4ELi3EEENS4_18smem_ptr_flag_bitsILi8EEENSW_INS5_IJNSA_ILi8EEESG_EEENS5_IJSG_SC_EEEEEEEvNS4_8identityENS4_18SM100_TMA_2SM_LOADES1E_vS1F_EENS_8epilogue10collective18CollectiveEpilogueINS1I_23Sm100TmaWarpSpecializedILi4ELi2ELi64ELb0ELb0EEEJNS5_IJNSA_ILi128EEESF_SG_EEENS5_IJNSW_IS1N_SC_EENSW_INSA_ILi64EEESC_EEEEESI_SJ_SI_SJ_NS1I_6fusion15FusionCallbacksIS1M_NS1T_17LinearCombinationISI_fSI_fLNS_15FloatRoundStyleE2EEES1O_S1S_JEEENS4_5SM1004TMEM4LOAD26SM100_TMEM_LOAD_32dp32b64xENS4_13SM90_TMA_LOADENS15_INS16_ILi2ELi4ELi3EEES19_NSW_INS5_IJS1A_S1Q_EEENS5_IJS1Q_SC_EEEEEEENS4_39AutoVectorizingCopyWithAssumedAlignmentILi128EEENS4_14SM90_TMA_STOREES28_S2A_S2A_EEEvvEEEEvNT_6ParamsE) ;  /* 0xffffff3402b47950 */ /* 0x000fea0003c3ffff */
        .weak           $__internal_1_$__cuda_sm10x_tcgen05_guardrail_trap_phase_invalid_during_alloc
        .type           $__internal_1_$__cuda_sm10x_tcgen05_guardrail_trap_phase_invalid_during_alloc,@function
        .size           $__internal_1_$__cuda_sm10x_tcgen05_guardrail_trap_phase_invalid_during_alloc,($__internal_2_$__cuda_sm10x_tcgen05_guardrail_trap_unallocated_columns_being_dealloced - $__internal_1_$__cuda_sm10x_tcgen05_guardrail_trap_phase_invalid_during_alloc)
$__internal_1_$__cuda_sm10x_tcgen05_guardrail_trap_phase_invalid_during_alloc:
[----:B------:R-:W-:Y:S05]  /*c930*/  BPT.TRAP 0x1 ;  /* 0x000000040000795c */ /* 0x000fea0000300000 */
[----:B------:R-:W-:-:S04]  /*c940*/  MOV R5, 0x0 ;  /* 0x0000000000057802 */ /* 0x000fc80000000f00 */
[----:B------:R-:W-:Y:S05]  /*c950*/  RET.REL.NODEC R4 `(_ZN7cutlass13device_kernelINS_4gemm6kernel13GemmUniversalIN4cute5tupleIJiiiiEEENS1_10collective13CollectiveMmaINS1_35MainloopSm100TmaUmmaWarpSpecializedILi5ELi2ELi2ENS5_IJNS4_1CILi2EEESB_NSA_ILi1EEEEEEEENS5_IJNSA_ILi256EEESF_NSA_ILi32EEEEEENS_12float_e5m2_tENS5_IJlSC_lEEESI_SJ_NS4_8TiledMMAINS4_8MMA_AtomIJNS4_10MMA_TraitsINS4_25SM100_MMA_F8F6F4_2x1SM_SSEJSI_SI_fSF_SF_NS4_17integral_constantINS4_4UMMA5MajorELSQ_0EEESR_NSO_INSP_7ScaleInELSS_0EEEST_EEEEEENS4_6LayoutINS5_IJSC_SC_SC_EEENS5_IJNSA_ILi0EEESY_SY_EEEEENS5_IJNS4_10UnderscoreES11_S11_EEEEENS4_28SM100_TMA_2SM_LOAD_MULTICASTENS4_14ComposedLayoutINS4_7SwizzleILi1ELi4ELi3EEENS4_18smem_ptr_flag_bitsILi8EEENSW_INS5_IJNSA_ILi8EEESG_EEENS5_IJSG_SC_EEEEEEEvNS4_8identityENS4_18SM100_TMA_2SM_LOADES1E_vS1F_EENS_8epilogue10collective18CollectiveEpilogueINS1I_23Sm100TmaWarpSpecializedILi4ELi2ELi64ELb0ELb0EEEJNS5_IJNSA_ILi128EEESF_SG_EEENS5_IJNSW_IS1N_SC_EENSW_INSA_ILi64EEESC_EEEEESI_SJ_SI_SJ_NS1I_6fusion15FusionCallbacksIS1M_NS1T_17LinearCombinationISI_fSI_fLNS_15FloatRoundStyleE2EEES1O_S1S_JEEENS4_5SM1004TMEM4LOAD26SM100_TMEM_LOAD_32dp32b64xENS4_13SM90_TMA_LOADENS15_INS16_ILi2ELi4ELi3EEES19_NSW_INS5_IJS1A_S1Q_EEENS5_IJS1Q_SC_EEEEEEENS4_39AutoVectorizingCopyWithAssumedAlignmentILi128EEENS4_14SM90_TMA_STOREES28_S2A_S2A_EEEvvEEEEvNT_6ParamsE) ;  /* 0xffffff3404a87950 */ /* 0x000fea0003c3ffff */
        .weak           $__internal_2_$__cuda_sm10x_tcgen05_guardrail_trap_unallocated_columns_being_dealloced
        .type           $__internal_2_$__cuda_sm10x_tcgen05_guardrail_trap_unallocated_columns_being_dealloced,@function
        .size           $__internal_2_$__cuda_sm10x_tcgen05_guardrail_trap_unallocated_columns_being_dealloced,(.L_x_191 - $__internal_2_$__cuda_sm10x_tcgen05_guardrail_trap_unallocated_columns_being_dealloced)
$__internal_2_$__cuda_sm10x_tcgen05_guardrail_trap_unallocated_columns_being_dealloced:
[----:B------:R-:W-:Y:S05]  /*c960*/  BPT.TRAP 0x1 ;  /* 0x000000040000795c */ /* 0x000fea0000300000 */
[----:B------:R-:W-:-:S04]  /*c970*/  HFMA2 R3, -RZ, RZ, 0, 0 ;  /* 0x00000000ff037431 */ /* 0x000fc800000001ff */
[----:B------:R-:W-:Y:S05]  /*c980*/  RET.REL.NODEC R2 `(_ZN7cutlass13device_kernelINS_4gemm6kernel13GemmUniversalIN4cute5tupleIJiiiiEEENS1_10collective13CollectiveMmaINS1_35MainloopSm100TmaUmmaWarpSpecializedILi5ELi2ELi2ENS5_IJNS4_1CILi2EEESB_NSA_ILi1EEEEEEEENS5_IJNSA_ILi256EEESF_NSA_ILi32EEEEEENS_12float_e5m2_tENS5_IJlSC_lEEESI_SJ_NS4_8TiledMMAINS4_8MMA_AtomIJNS4_10MMA_TraitsINS4_25SM100_MMA_F8F6F4_2x1SM_SSEJSI_SI_fSF_SF_NS4_17integral_constantINS4_4UMMA5MajorELSQ_0EEESR_NSO_INSP_7ScaleInELSS_0EEEST_EEEEEENS4_6LayoutINS5_IJSC_SC_SC_EEENS5_IJNSA_ILi0EEESY_SY_EEEEENS5_IJNS4_10UnderscoreES11_S11_EEEEENS4_28SM100_TMA_2SM_LOAD_MULTICASTENS4_14ComposedLayoutINS4_7SwizzleILi1ELi4ELi3EEENS4_18smem_ptr_flag_bitsILi8EEENSW_INS5_IJNSA_ILi8EEESG_EEENS5_IJSG_SC_EEEEEEEvNS4_8identityENS4_18SM100_TMA_2SM_LOADES1E_vS1F_EENS_8epilogue10collective18CollectiveEpilogueINS1I_23Sm100TmaWarpSpecializedILi4ELi2ELi64ELb0ELb0EEEJNS5_IJNSA_ILi128EEESF_SG_EEENS5_IJNSW_IS1N_SC_EENSW_INSA_ILi64EEESC_EEEEESI_SJ_SI_SJ_NS1I_6fusion15FusionCallbacksIS1M_NS1T_17LinearCombinationISI_fSI_fLNS_15FloatRoundStyleE2EEES1O_S1S_JEEENS4_5SM1004TMEM4LOAD26SM100_TMEM_LOAD_32dp32b64xENS4_13SM90_TMA_LOADENS15_INS16_ILi2ELi4ELi3EEES19_NSW_INS5_IJS1A_S1Q_EEENS5_IJS1Q_SC_EEEEEEENS4_39AutoVectorizingCopyWithAssumedAlignmentILi128EEENS4_14SM90_TMA_STOREES28_S2A_S2A_EEEvvEEEEvNT_6ParamsE) ;  /* 0xffffff34029c7950 */ /* 0x000fea0003c3ffff */
.L_x_190:
[----:B------:R-:W-:-:S00]  /*c990*/  BRA `(.L_x_190) ;  /* 0xfffffffc00fc7947 */ /* 0x000fc0000383ffff */
[----:B------:R-:W-:-:S00]  /*c9a0*/  NOP ;  /* 0x0000000000007918 */ /* 0x000fc00000000000 */
        /* <DEDUP_REMOVED lines=13> */
.L_x_191:


//--------------------- .nv.global.init           --------------------------
	.section	.nv.global.init,"aw",@progbits
.nv.global.init:
	.type		$str$27,@object
	.size		$str$27,($str$28 - $str$27)
$str$27:
        /*0000*/ 	.byte	0x28, 0x61, 0x64, 0x64, 0x72, 0x65, 0x73, 0x73, 0x20, 0x26, 0x20, 0x6d, 0x61, 0x73, 0x6b, 0x29
        /*0010*/ 	.byte	0x20, 0x3d, 0x3d, 0x20, 0x30, 0x00
	.type		$str$28,@object
	.size		$str$28,($str$26 - $str$28)
$str$28:
        /*0016*/ 	.byte	0x2f, 0x74, 0x6d, 0x70, 0x2f, 0x63, 0x75, 0x74, 0x6c, 0x61, 0x73, 0x73, 0x5f, 0x73, 0x77, 0x65
        /*0026*/ 	.byte	0x65, 0x70, 0x5f, 0x73, 0x72, 0x63, 0x2f, 0x69, 0x6e, 0x63, 0x6c, 0x75, 0x64, 0x65, 0x2f, 0x63
        /*0036*/ 	.byte	0x75, 0x74, 0x65, 0x2f, 0x70, 0x6f, 0x69, 0x6e, 0x74, 0x65, 0x72, 0x5f, 0x66, 0x6c, 0x61, 0x67
        /*0046*/ 	.byte	0x67, 0x65, 0x64, 0x2e, 0x68, 0x70, 0x70, 0x00
	.type		$str$26,@object
	.size		$str$26,($str$25 - $str$26)
$str$26:
        /*004e*/ 	.byte	0x2f, 0x74, 0x6d, 0x70, 0x2f, 0x63, 0x75, 0x74, 0x6c, 0x61, 0x73, 0x73, 0x5f, 0x73, 0x77, 0x65
        /*005e*/ 	.byte	0x65, 0x70, 0x5f, 0x73, 0x72, 0x63, 0x2f, 0x69, 0x6e, 0x63, 0x6c, 0x75, 0x64, 0x65, 0x2f, 0x63
        /*006e*/ 	.byte	0x75, 0x74, 0x65, 0x2f, 0x61, 0x74, 0x6f, 0x6d, 0x2f, 0x63, 0x6f, 0x70, 0x79, 0x5f, 0x74, 0x72
        /*007e*/ 	.byte	0x61, 0x69, 0x74, 0x73, 0x5f, 0x73, 0x6d, 0x31, 0x30, 0x30, 0x2e, 0x68, 0x70, 0x70, 0x00
	.type		$str$25,@object
	.size		$str$25,(__unnamed_1 - $str$25)
$str$25:
        /*008d*/ 	.byte	0x28, 0x28, 0x75, 0x69, 0x6e, 0x74, 0x33, 0x32, 0x5f, 0x74, 0x28, 0x74, 0x68, 0x72, 0x65, 0x61
        /*009d*/ 	.byte	0x64, 0x49, 0x64, 0x78, 0x2e, 0x78, 0x29, 0x20, 0x2f, 0x20, 0x33, 0x32, 0x29, 0x20, 0x25, 0x20
        /*00ad*/ 	.byte	0x34, 0x29, 0x20, 0x3d, 0x3d, 0x20, 0x28, 0x28, 0x28, 0x74, 0x6d, 0x65, 0x6d, 0x5f, 0x61, 0x64
        /*00bd*/ 	.byte	0x64, 0x72, 0x20, 0x3e, 0x3e, 0x20, 0x31, 0x36, 0x29, 0x20, 0x2f, 0x20, 0x33, 0x32, 0x29, 0x20
        /*00cd*/ 	.byte	0x25, 0x20, 0x34, 0x29, 0x00
	.type		__unnamed_1,@object
	.size		__unnamed_1,(__unnamed_2 - __unnamed_1)
__unnamed_1:
        /*00d2*/ 	.byte	0x61, 0x75, 0x74, 0x6f, 0x20, 0x63, 0x75, 0x74, 0x65, 0x3a, 0x3a, 0x61, 0x73, 0x5f, 0x70, 0x6f
        /* <DEDUP_REMOVED lines=24> */
        /*0262*/ 	.byte	0x43, 0x3c, 0x38, 0x31, 0x39, 0x32, 0x3e, 0x3e, 0x3e, 0x3e, 0x5d, 0x00
	.type		__unnamed_2,@object
	.size		__unnamed_2,(__unnamed_3 - __unnamed_2)
__unnamed_2:
        /* <DEDUP_REMOVED lines=26> */
	.type		__unnamed_3,@object
	.size		__unnamed_3,(.L_3 - __unnamed_3)
__unnamed_3:
        /* <DEDUP_REMOVED lines=42> */
        /*06aa*/ 	.byte	0x3e, 0x3e, 0x3e, 0x3e, 0x5d, 0x00
.L_3:


//--------------------- .nv.shared._ZN7cutlass13device_kernelINS_4gemm6kernel13GemmUniversalIN4cute5tupleIJiiiiEEENS1_10collective13CollectiveMmaINS1_35MainloopSm100TmaUmmaWarpSpecializedILi5ELi2ELi2ENS5_IJNS4_1CILi2EEESB_NSA_ILi1EEEEEEEENS5_IJNSA_ILi256EEESF_NSA_ILi32EEEEEENS_12float_e5m2_tENS5_IJlSC_lEEESI_SJ_NS4_8TiledMMAINS4_8MMA_AtomIJNS4_10MMA_TraitsINS4_25SM100_MMA_F8F6F4_2x1SM_SSEJSI_SI_fSF_SF_NS4_17integral_constantINS4_4UMMA5MajorELSQ_0EEESR_NSO_INSP_7ScaleInELSS_0EEEST_EEEEEENS4_6LayoutINS5_IJSC_SC_SC_EEENS5_IJNSA_ILi0EEESY_SY_EEEEENS5_IJNS4_10UnderscoreES11_S11_EEEEENS4_28SM100_TMA_2SM_LOAD_MULTICASTENS4_14ComposedLayoutINS4_7SwizzleILi1ELi4ELi3EEENS4_18smem_ptr_flag_bitsILi8EEENSW_INS5_IJNSA_ILi8EEESG_EEENS5_IJSG_SC_EEEEEEEvNS4_8identityENS4_18SM100_TMA_2SM_LOADES1E_vS1F_EENS_8epilogue10collective18CollectiveEpilogueINS1I_23Sm100TmaWarpSpecializedILi4ELi2ELi64ELb0ELb0EEEJNS5_IJNSA_ILi128EEESF_SG_EEENS5_IJNSW_IS1N_SC_EENSW_INSA_ILi64EEESC_EEEEESI_SJ_SI_SJ_NS1I_6fusion15FusionCallbacksIS1M_NS1T_17LinearCombinationISI_fSI_fLNS_15FloatRoundStyleE2EEES1O_S1S_JEEENS4_5SM1004TMEM4LOAD26SM100_TMEM_LOAD_32dp32b64xENS4_13SM90_TMA_LOADENS15_INS16_ILi2ELi4ELi3EEES19_NSW_INS5_IJS1A_S1Q_EEENS5_IJS1Q_SC_EEEEEEENS4_39AutoVectorizingCopyWithAssumedAlignmentILi128EEENS4_14SM90_TMA_STOREES28_S2A_S2A_EEEvvEEEEvNT_6ParamsE --------------------------
	.section	.nv.shared._ZN7cutlass13device_kernelINS_4gemm6kernel13GemmUniversalIN4cute5tupleIJiiiiEEENS1_10collective13CollectiveMmaINS1_35MainloopSm100TmaUmmaWarpSpecializedILi5ELi2ELi2ENS5_IJNS4_1CILi2EEESB_NSA_ILi1EEEEEEEENS5_IJNSA_ILi256EEESF_NSA_ILi32EEEEEENS_12float_e5m2_tENS5_IJlSC_lEEESI_SJ_NS4_8TiledMMAINS4_8MMA_AtomIJNS4_10MMA_TraitsINS4_25SM100_MMA_F8F6F4_2x1SM_SSEJSI_SI_fSF_SF_NS4_17integral_constantINS4_4UMMA5MajorELSQ_0EEESR_NSO_INSP_7ScaleInELSS_0EEEST_EEEEEENS4_6LayoutINS5_IJSC_SC_SC_EEENS5_IJNSA_ILi0EEESY_SY_EEEEENS5_IJNS4_10UnderscoreES11_S11_EEEEENS4_28SM100_TMA_2SM_LOAD_MULTICASTENS4_14ComposedLayoutINS4_7SwizzleILi1ELi4ELi3EEENS4_18smem_ptr_flag_bitsILi8EEENSW_INS5_IJNSA_ILi8EEESG_EEENS5_IJSG_SC_EEEEEEEvNS4_8identityENS4_18SM100_TMA_2SM_LOADES1E_vS1F_EENS_8epilogue10collective18CollectiveEpilogueINS1I_23Sm100TmaWarpSpecializedILi4ELi2ELi64ELb0ELb0EEEJNS5_IJNSA_ILi128EEESF_SG_EEENS5_IJNSW_IS1N_SC_EENSW_INSA_ILi64EEESC_EEEEESI_SJ_SI_SJ_NS1I_6fusion15FusionCallbacksIS1M_NS1T_17LinearCombinationISI_fSI_fLNS_15FloatRoundStyleE2EEES1O_S1S_JEEENS4_5SM1004TMEM4LOAD26SM100_TMEM_LOAD_32dp32b64xENS4_13SM90_TMA_LOADENS15_INS16_ILi2ELi4ELi3EEES19_NSW_INS5_IJS1A_S1Q_EEENS5_IJS1Q_SC_EEEEEEENS4_39AutoVectorizingCopyWithAssumedAlignmentILi128EEENS4_14SM90_TMA_STOREES28_S2A_S2A_EEEvvEEEEvNT_6ParamsE,"aw",@nobits
	.sectionflags	@""
	.align	16
	.zero		1024


//--------------------- .nv.shared.reserved.0     --------------------------
	.section	.nv.shared.reserved.0,"aw",@nobits
	.weak		__nv_reservedSMEM_offset_0_alias
	.size		__nv_reservedSMEM_offset_0_alias, 0, 64
	.other		__nv_reservedSMEM_offset_0_alias,@"STO_CUDA_RESERVED_SHARED STV_DEFAULT"
__nv_reservedSMEM_offset_0_alias:
	.zero		0
.nv.shared.reserved.0:
	.zero		64
	.weak		__nv_reservedSMEM_tcgen05_partition
	.type		__nv_reservedSMEM_tcgen05_partition,@object
	.size		__nv_reservedSMEM_tcgen05_partition,(.L_0 - __nv_reservedSMEM_tcgen05_partition)
__nv_reservedSMEM_tcgen05_partition:
	.zero		32
.L_0:


//--------------------- .nv.global                --------------------------
	.section	.nv.global,"aw",@nobits
.nv.global:
	.type		_ZN40_INTERNAL_c5e98b0b_4_k_cu_09a516fb_101684cute1_E,@object
	.size		_ZN40_INTERNAL_c5e98b0b_4_k_cu_09a516fb_101684cute1_E,(_ZN40_INTERNAL_c5e98b0b_4_k_cu_09a516fb_101684cuda3std3__45__cpo6cbeginE - _ZN40_INTERNAL_c5e98b0b_4_k_cu_09a516fb_101684cute1_E)
_ZN40_INTERNAL_c5e98b0b_4_k_cu_09a516fb_101684cute1_E:
	.zero		1
	.type		_ZN40_INTERNAL_c5e98b0b_4_k_cu_09a516fb_101684cuda3std3__45__cpo6cbeginE,@object
	.size		_ZN40_INTERNAL_c5e98b0b_4_k_cu_09a516fb_101684cuda3std3__45__cpo6cbeginE,(_ZN40_INTERNAL_c5e98b0b_4_k_cu_09a516fb_101684cuda3std3__48in_placeE - _ZN40_INTERNAL_c5e98b0b_4_k_cu_09a516fb_101684cuda3std3__45__cpo6cbeginE)
_ZN40_INTERNAL_c5e98b0b_4_k_cu_09a516fb_101684cuda3std3__45__cpo6cbeginE:
	.zero		1
	.type		_ZN40_INTERNAL_c5e98b0b_4_k_cu_09a516fb_101684cuda3std3__48in_placeE,@object
	.size		_ZN40_INTERNAL_c5e98b0b_4_k_cu_09a516fb_101684cuda3std3__48in_placeE,(_ZN40_INTERNAL_c5e98b0b_4_k_cu_09a516fb_101684cuda3std6ranges3__45__cpo9iter_moveE - _ZN40_INTERNAL_c5e98b0b_4_k_cu_09a516fb_101684cuda3std3__48in_placeE)
_ZN40_INTERNAL_c5e98b0b_4_k_cu_09a516fb_101684cuda3std3__48in_placeE:
	.zero		1
	.type		_ZN40_INTERNAL_c5e98b0b_4_k_cu_09a516fb_101684cuda3std6ranges3__45__cpo9iter_moveE,@object
	.size		_ZN40_INTERNAL_c5e98b0b_4_k_cu_09a516fb_101684cuda3std6ranges3__45__cpo9iter_moveE,(_ZN40_INTERNAL_c5e98b0b_4_k_cu_09a516fb_101684cuda3std3__45__cpo5beginE - _ZN40_INTERNAL_c5e98b0b_4_k_cu_09a516fb_101684cuda3std6ranges3__45__cpo9iter_moveE)
_ZN40_INTERNAL_c5e98b0b_4_k_cu_09a516fb_101684cuda3std6ranges3__45__cpo9iter_moveE:
	.zero		1
	.type		_ZN40_INTERNAL_c5e98b0b_4_k_cu_09a516fb_101684cuda3std3__45__cpo5beginE,@object
	.size		_ZN40_INTERNAL_c5e98b0b_4_k_cu_09a516fb_101684cuda3std3__45__cpo5beginE,(_ZN40_INTERNAL_c5e98b0b_4_k_cu_09a516fb_101684cuda3std3__442_GLOBAL__N__c5e98b0b_4_k_cu_09a516fb_101686ignoreE - _ZN40_INTERNAL_c5e98b0b_4_k_cu_09a516fb_101684cuda3std3__45__cpo5beginE)
_ZN40_INTERNAL_c5e98b0b_4_k_cu_09a516fb_101684cuda3std3__45__cpo5beginE:
	.zero		1
	.type		_ZN40_INTERNAL_c5e98b0b_4_k_cu_09a516fb_101684cuda3std3__442_GLOBAL__N__c5e98b0b_4_k_cu_09a516fb_101686ignoreE,@object
	.size		_ZN40_INTERNAL_c5e98b0b_4_k_cu_09a516fb_101684cuda3std3__442_GLOBAL__N__c5e98b0b_4_k_cu_09a516fb_101686ignoreE,(_ZN40_INTERNAL_c5e98b0b_4_k_cu_09a516fb_101684cute7productE - _ZN40_INTERNAL_c5e98b0b_4_k_cu_09a516fb_101684cuda3std3__442_GLOBAL__N__c5e98b0b_4_k_cu_09a516fb_101686ignoreE)
_ZN40_INTERNAL_c5e98b0b_4_k_cu_09a516fb_101684cuda3std3__442_GLOBAL__N__c5e98b0b_4_k_cu_09a516fb_101686ignoreE:
	.zero		1
	.type		_ZN40_INTERNAL_c5e98b0b_4_k_cu_09a516fb_101684cute7productE,@object
	.size		_ZN40_INTERNAL_c5e98b0b_4_k_cu_09a516fb_101684cute7productE,(_ZN40_INTERNAL_c5e98b0b_4_k_cu_09a516fb_101684cuda3std3__45__cpo3endE - _ZN40_INTERNAL_c5e98b0b_4_k_cu_09a516fb_101684cute7productE)
_ZN40_INTERNAL_c5e98b0b_4_k_cu_09a516fb_101684cute7productE:
	.zero		1
	.type		_ZN40_INTERNAL_c5e98b0b_4_k_cu_09a516fb_101684cuda3std3__45__cpo3endE,@object
	.size		_ZN40_INTERNAL_c5e98b0b_4_k_cu_09a516fb_101684cuda3std3__45__cpo3endE,(_ZN40_INTERNAL_c5e98b0b_4_k_cu_09a516fb_101684cuda3std3__419piecewise_constructE - _ZN40_INTERNAL_c5e98b0b_4_k_cu_09a516fb_101684cuda3std3__45__cpo3endE)
_ZN40_INTERNAL_c5e98b0b_4_k_cu_09a516fb_101684cuda3std3__45__cpo3endE:
	.zero		1
	.type		_ZN40_INTERNAL_c5e98b0b_4_k_cu_09a516fb_101684cuda3std3__419piecewise_constructE,@object
	.size		_ZN40_INTERNAL_c5e98b0b_4_k_cu_09a516fb_101684cuda3std3__419piecewise_constructE,(_ZN40_INTERNAL_c5e98b0b_4_k_cu_09a516fb_101684cuda3std3__45__cpo4cendE - _ZN40_INTERNAL_c5e98b0b_4_k_cu_09a516fb_101684cuda3std3__419piecewise_constructE)
_ZN40_INTERNAL_c5e98b0b_4_k_cu_09a516fb_101684cuda3std3__419piecewise_constructE:
	.zero		1
	.type		_ZN40_INTERNAL_c5e98b0b_4_k_cu_09a516fb_101684cuda3std3__45__cpo4cendE,@object
	.size		_ZN40_INTERNAL_c5e98b0b_4_k_cu_09a516fb_101684cuda3std3__45__cpo4cendE,(_ZN40_INTERNAL_c5e98b0b_4_k_cu_09a516fb_101684cuda3std6ranges3__45__cpo4swapE - _ZN40_INTERNAL_c5e98b0b_4_k_cu_09a516fb_101684cuda3std3__45__cpo4cendE)
_ZN40_INTERNAL_c5e98b0b_4_k_cu_09a516fb_101684cuda3std3__45__cpo4cendE:
	.zero		1
	.type		_ZN40_INTERNAL_c5e98b0b_4_k_cu_09a516fb_101684cuda3std6ranges3__45__cpo4swapE,@object
	.size		_ZN40_INTERNAL_c5e98b0b_4_k_cu_09a516fb_101684cuda3std6ranges3__45__cpo4swapE,(.L_11 - _ZN40_INTERNAL_c5e98b0b_4_k_cu_09a516fb_101684cuda3std6ranges3__45__cpo4swapE)
_ZN40_INTERNAL_c5e98b0b_4_k_cu_09a516fb_101684cuda3std6ranges3__45__cpo4swapE:
	.zero		1
.L_11:


//--------------------- .nv.constant0._ZN7cutlass13device_kernelINS_4gemm6kernel13GemmUniversalIN4cute5tupleIJiiiiEEENS1_10collective13CollectiveMmaINS1_35MainloopSm100TmaUmmaWarpSpecializedILi5ELi2ELi2ENS5_IJNS4_1CILi2EEESB_NSA_ILi1EEEEEEEENS5_IJNSA_ILi256EEESF_NSA_ILi32EEEEEENS_12float_e5m2_tENS5_IJlSC_lEEESI_SJ_NS4_8TiledMMAINS4_8MMA_AtomIJNS4_10MMA_TraitsINS4_25SM100_MMA_F8F6F4_2x1SM_SSEJSI_SI_fSF_SF_NS4_17integral_constantINS4_4UMMA5MajorELSQ_0EEESR_NSO_INSP_7ScaleInELSS_0EEEST_EEEEEENS4_6LayoutINS5_IJSC_SC_SC_EEENS5_IJNSA_ILi0EEESY_SY_EEEEENS5_IJNS4_10UnderscoreES11_S11_EEEEENS4_28SM100_TMA_2SM_LOAD_MULTICASTENS4_14ComposedLayoutINS4_7SwizzleILi1ELi4ELi3EEENS4_18smem_ptr_flag_bitsILi8EEENSW_INS5_IJNSA_ILi8EEESG_EEENS5_IJSG_SC_EEEEEEEvNS4_8identityENS4_18SM100_TMA_2SM_LOADES1E_vS1F_EENS_8epilogue10collective18CollectiveEpilogueINS1I_23Sm100TmaWarpSpecializedILi4ELi2ELi64ELb0ELb0EEEJNS5_IJNSA_ILi128EEESF_SG_EEENS5_IJNSW_IS1N_SC_EENSW_INSA_ILi64EEESC_EEEEESI_SJ_SI_SJ_NS1I_6fusion15FusionCallbacksIS1M_NS1T_17LinearCombinationISI_fSI_fLNS_15FloatRoundStyleE2EEES1O_S1S_JEEENS4_5SM1004TMEM4LOAD26SM100_TMEM_LOAD_32dp32b64xENS4_13SM90_TMA_LOADENS15_INS16_ILi2ELi4ELi3EEES19_NSW_INS5_IJS1A_S1Q_EEENS5_IJS1Q_SC_EEEEEEENS4_39AutoVectorizingCopyWithAssumedAlignmentILi128EEENS4_14SM90_TMA_STOREES28_S2A_S2A_EEEvvEEEEvNT_6ParamsE --------------------------
	.section	.nv.constant0._ZN7cutlass13device_kernelINS_4gemm6kernel13GemmUniversalIN4cute5tupleIJiiiiEEENS1_10collective13CollectiveMmaINS1_35MainloopSm100TmaUmmaWarpSpecializedILi5ELi2ELi2ENS5_IJNS4_1CILi2EEESB_NSA_ILi1EEEEEEEENS5_IJNSA_ILi256EEESF_NSA_ILi32EEEEEENS_12float_e5m2_tENS5_IJlSC_lEEESI_SJ_NS4_8TiledMMAINS4_8MMA_AtomIJNS4_10MMA_TraitsINS4_25SM100_MMA_F8F6F4_2x1SM_SSEJSI_SI_fSF_SF_NS4_17integral_constantINS4_4UMMA5MajorELSQ_0EEESR_NSO_INSP_7ScaleInELSS_0EEEST_EEEEEENS4_6LayoutINS5_IJSC_SC_SC_EEENS5_IJNSA_ILi0EEESY_SY_EEEEENS5_IJNS4_10UnderscoreES11_S11_EEEEENS4_28SM100_TMA_2SM_LOAD_MULTICASTENS4_14ComposedLayoutINS4_7SwizzleILi1ELi4ELi3EEENS4_18smem_ptr_flag_bitsILi8EEENSW_INS5_IJNSA_ILi8EEESG_EEENS5_IJSG_SC_EEEEEEEvNS4_8identityENS4_18SM100_TMA_2SM_LOADES1E_vS1F_EENS_8epilogue10collective18CollectiveEpilogueINS1I_23Sm100TmaWarpSpecializedILi4ELi2ELi64ELb0ELb0EEEJNS5_IJNSA_ILi128EEESF_SG_EEENS5_IJNSW_IS1N_SC_EENSW_INSA_ILi64EEESC_EEEEESI_SJ_SI_SJ_NS1I_6fusion15FusionCallbacksIS1M_NS1T_17LinearCombinationISI_fSI_fLNS_15FloatRoundStyleE2EEES1O_S1S_JEEENS4_5SM1004TMEM4LOAD26SM100_TMEM_LOAD_32dp32b64xENS4_13SM90_TMA_LOADENS15_INS16_ILi2ELi4ELi3EEES19_NSW_INS5_IJS1A_S1Q_EEENS5_IJS1Q_SC_EEEEEEENS4_39AutoVectorizingCopyWithAssumedAlignmentILi128EEENS4_14SM90_TMA_STOREES28_S2A_S2A_EEEvvEEEEvNT_6ParamsE,"a",@progbits
	.sectionflags	@""
	.align	4
.nv.constant0._ZN7cutlass13device_kernelINS_4gemm6kernel13GemmUniversalIN4cute5tupleIJiiiiEEENS1_10collective13CollectiveMmaINS1_35MainloopSm100TmaUmmaWarpSpecializedILi5ELi2ELi2ENS5_IJNS4_1CILi2EEESB_NSA_ILi1EEEEEEEENS5_IJNSA_ILi256EEESF_NSA_ILi32EEEEEENS_12float_e5m2_tENS5_IJlSC_lEEESI_SJ_NS4_8TiledMMAINS4_8MMA_AtomIJNS4_10MMA_TraitsINS4_25SM100_MMA_F8F6F4_2x1SM_SSEJSI_SI_fSF_SF_NS4_17integral_constantINS4_4UMMA5MajorELSQ_0EEESR_NSO_INSP_7ScaleInELSS_0EEEST_EEEEEENS4_6LayoutINS5_IJSC_SC_SC_EEENS5_IJNSA_ILi0EEESY_SY_EEEEENS5_IJNS4_10UnderscoreES11_S11_EEEEENS4_28SM100_TMA_2SM_LOAD_MULTICASTENS4_14ComposedLayoutINS4_7SwizzleILi1ELi4ELi3EEENS4_18smem_ptr_flag_bitsILi8EEENSW_INS5_IJNSA_ILi8EEESG_EEENS5_IJSG_SC_EEEEEEEvNS4_8identityENS4_18SM100_TMA_2SM_LOADES1E_vS1F_EENS_8epilogue10collective18CollectiveEpilogueINS1I_23Sm100TmaWarpSpecializedILi4ELi2ELi64ELb0ELb0EEEJNS5_IJNSA_ILi128EEESF_SG_EEENS5_IJNSW_IS1N_SC_EENSW_INSA_ILi64EEESC_EEEEESI_SJ_SI_SJ_NS1I_6fusion15FusionCallbacksIS1M_NS1T_17LinearCombinationISI_fSI_fLNS_15FloatRoundStyleE2EEES1O_S1S_JEEENS4_5SM1004TMEM4LOAD26SM100_TMEM_LOAD_32dp32b64xENS4_13SM90_TMA_LOADENS15_INS16_ILi2ELi4ELi3EEES19_NSW_INS5_IJS1A_S1Q_EEENS5_IJS1Q_SC_EEEEEEENS4_39AutoVectorizingCopyWithAssumedAlignmentILi128EEENS4_14SM90_TMA_STOREES28_S2A_S2A_EEEvvEEEEvNT_6ParamsE:
	.zero		2944


//--------------------- SYMBOLS --------------------------

	.type		.nv.reservedSmem.offset0,@object
	.size		.nv.reservedSmem.offset0,0x4
	.type		.nv.reservedSmem.cap,@object
	.size		.nv.reservedSmem.cap,0x4
	.type		__assertfail,@function
